	.target	sm_90a

	.elftype	@"ET_EXEC"


//--------------------- .note.nv.tkinfo           --------------------------
	.section	.note.nv.tkinfo,"",@"SHT_NOTE"
	.sectionflags	@"SHF_NOTE_NV_TKINFO"
	.tkinfo
        /*0018*/ 	.word	0x00000002
        /*0030*/ 	.string	""
        /*0030*/ 	.string	"ptxas"
        /*0030*/ 	.string	"Cuda compilation tools, release 13.0, V13.0.88"
        /*0030*/ 	.string	"Build cuda_13.0.r13.0/compiler.36424714_0"
        /*0030*/ 	.string	"-arch sm_90a -m 64 "



//--------------------- .note.nv.cuinfo           --------------------------
	.section	.note.nv.cuinfo,"",@"SHT_NOTE"
	.sectionflags	@"SHF_NOTE_NV_CUINFO"
        /*0018*/ 	.short	0x0002
        /*001a*/ 	.short	0x005a
        /*001c*/ 	.short	0x0082
	.zero		2


//--------------------- .nv.info                  --------------------------
	.section	.nv.info,"",@"SHT_CUDA_INFO"
	.align	4


	//----- nvinfo : EIATTR_REGCOUNT
	.align		4
        /*0000*/ 	.byte	0x04, 0x2f
        /*0002*/ 	.short	(.L_15 - .L_14)
	.align		4
.L_14:
        /*0004*/ 	.word	index@(_ZN7cutlass13device_kernelINS_4gemm6kernel13GemmUniversalIN4cute5tupleIJiiiiEEENS1_10collective13CollectiveMmaINS1_34MainloopSm90TmaGmmaWarpSpecializedILi18ENS5_IJNS4_1CILi2EEENSA_ILi4EEENSA_ILi1EEEEEENS1_35KernelTmaWarpSpecializedCooperativeEEENS5_IJNSA_ILi128EEENSA_ILi64EEENSA_ILi32EEEEEENS_6half_tENS5_IJlSD_lEEESL_SM_NS4_8TiledMMAINS4_8MMA_AtomIJNS4_4SM904GMMA25MMA_64x64x16_F32F16F16_SSILNSQ_5MajorE0ELSS_0ELNSQ_7ScaleInE1ELST_1EEEEEENS4_6LayoutINS5_IJSB_SD_SD_EEENS5_IJSD_NSA_ILi0EEESY_EEEEENS5_IJNS4_10UnderscoreES11_S11_EEEEENS4_23SM90_TMA_LOAD_MULTICASTENS4_14ComposedLayoutINS4_7SwizzleILi2ELi4ELi3EEENS4_18smem_ptr_flag_bitsILi16EEENSW_INS5_IJNSA_ILi8EEESJ_EEENS5_IJSJ_SD_EEEEEEEvNS4_8identityES14_S1E_vS1F_EENS_8epilogue10collective6detail29Sm90TmaWarpSpecializedAdapterINS1I_15DefaultEpilogueISL_SM_SM_NS1H_6thread17LinearCombinationISL_Li1EffLNS1M_9ScaleType4KindE0ELNS_15FloatRoundStyleE2ESL_EENS1_15EpilogueDefaultEEEEEvvEEEEvNT_6ParamsE)
        /*0008*/ 	.word	0x000000a8


	//----- nvinfo : EIATTR_FRAME_SIZE
	.align		4
.L_15:
        /*000c*/ 	.byte	0x04, 0x11
        /*000e*/ 	.short	(.L_17 - .L_16)
	.align		4
.L_16:
        /*0010*/ 	.word	index@(_ZN7cutlass13device_kernelINS_4gemm6kernel13GemmUniversalIN4cute5tupleIJiiiiEEENS1_10collective13CollectiveMmaINS1_34MainloopSm90TmaGmmaWarpSpecializedILi18ENS5_IJNS4_1CILi2EEENSA_ILi4EEENSA_ILi1EEEEEENS1_35KernelTmaWarpSpecializedCooperativeEEENS5_IJNSA_ILi128EEENSA_ILi64EEENSA_ILi32EEEEEENS_6half_tENS5_IJlSD_lEEESL_SM_NS4_8TiledMMAINS4_8MMA_AtomIJNS4_4SM904GMMA25MMA_64x64x16_F32F16F16_SSILNSQ_5MajorE0ELSS_0ELNSQ_7ScaleInE1ELST_1EEEEEENS4_6LayoutINS5_IJSB_SD_SD_EEENS5_IJSD_NSA_ILi0EEESY_EEEEENS5_IJNS4_10UnderscoreES11_S11_EEEEENS4_23SM90_TMA_LOAD_MULTICASTENS4_14ComposedLayoutINS4_7SwizzleILi2ELi4ELi3EEENS4_18smem_ptr_flag_bitsILi16EEENSW_INS5_IJNSA_ILi8EEESJ_EEENS5_IJSJ_SD_EEEEEEEvNS4_8identityES14_S1E_vS1F_EENS_8epilogue10collective6detail29Sm90TmaWarpSpecializedAdapterINS1I_15DefaultEpilogueISL_SM_SM_NS1H_6thread17LinearCombinationISL_Li1EffLNS1M_9ScaleType4KindE0ELNS_15FloatRoundStyleE2ESL_EENS1_15EpilogueDefaultEEEEEvvEEEEvNT_6ParamsE)
        /*0014*/ 	.word	0x00000000


	//----- nvinfo : EIATTR_MIN_STACK_SIZE
	.align		4
.L_17:
        /*0018*/ 	.byte	0x04, 0x12
        /*001a*/ 	.short	(.L_19 - .L_18)
	.align		4
.L_18:
        /*001c*/ 	.word	index@(_ZN7cutlass13device_kernelINS_4gemm6kernel13GemmUniversalIN4cute5tupleIJiiiiEEENS1_10collective13CollectiveMmaINS1_34MainloopSm90TmaGmmaWarpSpecializedILi18ENS5_IJNS4_1CILi2EEENSA_ILi4EEENSA_ILi1EEEEEENS1_35KernelTmaWarpSpecializedCooperativeEEENS5_IJNSA_ILi128EEENSA_ILi64EEENSA_ILi32EEEEEENS_6half_tENS5_IJlSD_lEEESL_SM_NS4_8TiledMMAINS4_8MMA_AtomIJNS4_4SM904GMMA25MMA_64x64x16_F32F16F16_SSILNSQ_5MajorE0ELSS_0ELNSQ_7ScaleInE1ELST_1EEEEEENS4_6LayoutINS5_IJSB_SD_SD_EEENS5_IJSD_NSA_ILi0EEESY_EEEEENS5_IJNS4_10UnderscoreES11_S11_EEEEENS4_23SM90_TMA_LOAD_MULTICASTENS4_14ComposedLayoutINS4_7SwizzleILi2ELi4ELi3EEENS4_18smem_ptr_flag_bitsILi16EEENSW_INS5_IJNSA_ILi8EEESJ_EEENS5_IJSJ_SD_EEEEEEEvNS4_8identityES14_S1E_vS1F_EENS_8epilogue10collective6detail29Sm90TmaWarpSpecializedAdapterINS1I_15DefaultEpilogueISL_SM_SM_NS1H_6thread17LinearCombinationISL_Li1EffLNS1M_9ScaleType4KindE0ELNS_15FloatRoundStyleE2ESL_EENS1_15EpilogueDefaultEEEEEvvEEEEvNT_6ParamsE)
        /*0020*/ 	.word	0x00000000
.L_19:


//--------------------- .nv.compat                --------------------------
	.section	.nv.compat,"",@"SHT_CUDA_COMPAT_INFO"
	.align	4
        /*0000*/ 	.byte	0x02, 0x09, 0x01, 0x00, 0x02, 0x02, 0x04, 0x00, 0x02, 0x05, 0x05, 0x00, 0x03, 0x07, 0x01, 0x01
        /*0010*/ 	.byte	0x02, 0x03, 0x01, 0x00, 0x02, 0x06, 0x01, 0x00, 0x04, 0x0b, 0x08, 0x00, 0x00, 0x00, 0x00, 0x00
        /*0020*/ 	.byte	0x00, 0x00, 0x00, 0x00


//--------------------- .nv.info._ZN7cutlass13device_kernelINS_4gemm6kernel13GemmUniversalIN4cute5tupleIJiiiiEEENS1_10collective13CollectiveMmaINS1_34MainloopSm90TmaGmmaWarpSpecializedILi18ENS5_IJNS4_1CILi2EEENSA_ILi4EEENSA_ILi1EEEEEENS1_35KernelTmaWarpSpecializedCooperativeEEENS5_IJNSA_ILi128EEENSA_ILi64EEENSA_ILi32EEEEEENS_6half_tENS5_IJlSD_lEEESL_SM_NS4_8TiledMMAINS4_8MMA_AtomIJNS4_4SM904GMMA25MMA_64x64x16_F32F16F16_SSILNSQ_5MajorE0ELSS_0ELNSQ_7ScaleInE1ELST_1EEEEEENS4_6LayoutINS5_IJSB_SD_SD_EEENS5_IJSD_NSA_ILi0EEESY_EEEEENS5_IJNS4_10UnderscoreES11_S11_EEEEENS4_23SM90_TMA_LOAD_MULTICASTENS4_14ComposedLayoutINS4_7SwizzleILi2ELi4ELi3EEENS4_18smem_ptr_flag_bitsILi16EEENSW_INS5_IJNSA_ILi8EEESJ_EEENS5_IJSJ_SD_EEEEEEEvNS4_8identityES14_S1E_vS1F_EENS_8epilogue10collective6detail29Sm90TmaWarpSpecializedAdapterINS1I_15DefaultEpilogueISL_SM_SM_NS1H_6thread17LinearCombinationISL_Li1EffLNS1M_9ScaleType4KindE0ELNS_15FloatRoundStyleE2ESL_EENS1_15EpilogueDefaultEEEEEvvEEEEvNT_6ParamsE --------------------------
	.section	.nv.info._ZN7cutlass13device_kernelINS_4gemm6kernel13GemmUniversalIN4cute5tupleIJiiiiEEENS1_10collective13CollectiveMmaINS1_34MainloopSm90TmaGmmaWarpSpecializedILi18ENS5_IJNS4_1CILi2EEENSA_ILi4EEENSA_ILi1EEEEEENS1_35KernelTmaWarpSpecializedCooperativeEEENS5_IJNSA_ILi128EEENSA_ILi64EEENSA_ILi32EEEEEENS_6half_tENS5_IJlSD_lEEESL_SM_NS4_8TiledMMAINS4_8MMA_AtomIJNS4_4SM904GMMA25MMA_64x64x16_F32F16F16_SSILNSQ_5MajorE0ELSS_0ELNSQ_7ScaleInE1ELST_1EEEEEENS4_6LayoutINS5_IJSB_SD_SD_EEENS5_IJSD_NSA_ILi0EEESY_EEEEENS5_IJNS4_10UnderscoreES11_S11_EEEEENS4_23SM90_TMA_LOAD_MULTICASTENS4_14ComposedLayoutINS4_7SwizzleILi2ELi4ELi3EEENS4_18smem_ptr_flag_bitsILi16EEENSW_INS5_IJNSA_ILi8EEESJ_EEENS5_IJSJ_SD_EEEEEEEvNS4_8identityES14_S1E_vS1F_EENS_8epilogue10collective6detail29Sm90TmaWarpSpecializedAdapterINS1I_15DefaultEpilogueISL_SM_SM_NS1H_6thread17LinearCombinationISL_Li1EffLNS1M_9ScaleType4KindE0ELNS_15FloatRoundStyleE2ESL_EENS1_15EpilogueDefaultEEEEEvvEEEEvNT_6ParamsE,"",@"SHT_CUDA_INFO"
	.sectionflags	@""
	.align	4


	//----- nvinfo : EIATTR_CUDA_API_VERSION
	.align		4
        /*0000*/ 	.byte	0x04, 0x37
        /*0002*/ 	.short	(.L_21 - .L_20)
.L_20:
        /*0004*/ 	.word	0x00000082


	//----- nvinfo : EIATTR_KPARAM_INFO
	.align		4
.L_21:
        /*0008*/ 	.byte	0x04, 0x17
        /*000a*/ 	.short	(.L_23 - .L_22)
.L_22:
        /*000c*/ 	.word	0x00000000
        /*0010*/ 	.short	0x0000
        /*0012*/ 	.short	0x0070
        /*0014*/ 	.byte	0x00, 0xf0, 0x01, 0x10


	//----- nvinfo : EIATTR_SPARSE_MMA_MASK
	.align		4
.L_23:
        /*0018*/ 	.byte	0x03, 0x50
        /*001a*/ 	.short	0x0000


	//----- nvinfo : EIATTR_MAXREG_COUNT
	.align		4
        /*001c*/ 	.byte	0x03, 0x1b
        /*001e*/ 	.short	0x00a8


	//----- nvinfo : EIATTR_NUM_BARRIERS
	.align		4
        /*0020*/ 	.byte	0x02, 0x4c
        /*0022*/ 	.byte	0x01
	.zero		1


	//----- nvinfo : EIATTR_EXTERNS
	.align		4
        /*0024*/ 	.byte	0x04, 0x0f
        /*0026*/ 	.short	(.L_25 - .L_24)


	//   ....[0]....
	.align		4
.L_24:
        /*0028*/ 	.word	index@(__assertfail)


	//----- nvinfo : EIATTR_MERCURY_ISA_VERSION
	.align		4
.L_25:
        /*002c*/ 	.byte	0x03, 0x5f
        /*002e*/ 	.short	0x0101


	//----- nvinfo : EIATTR_INT_WARP_WIDE_INSTR_OFFSETS
	.align		4
        /*0030*/ 	.byte	0x04, 0x31
        /*0032*/ 	.short	(.L_27 - .L_26)


	//   ....[0]....
.L_26:
        /*0034*/ 	.word	0x00000670


	//   ....[1]....
        /*0038*/ 	.word	0x000006a0


	//   ....[2]....
        /*003c*/ 	.word	0x00000860


	//----- nvinfo : EIATTR_COOP_GROUP_MASK_REGIDS
	.align		4
.L_27:
        /*0040*/ 	.byte	0x04, 0x29
        /*0042*/ 	.short	(.L_29 - .L_28)


	//   ....[0]....
.L_28:
        /*0044*/ 	.word	0xffffffff


	//   ....[1]....
        /*0048*/ 	.word	0xffffffff


	//   ....[2]....
        /*004c*/ 	.word	0xffffffff


	//   ....[3]....
        /*0050*/ 	.word	0xffffffff


	//   ....[4]....
        /*0054*/ 	.word	0xffffffff


	//   ....[5]....
        /*0058*/ 	.word	0xffffffff


	//----- nvinfo : EIATTR_COOP_GROUP_INSTR_OFFSETS
	.align		4
.L_29:
        /*005c*/ 	.byte	0x04, 0x28
        /*005e*/ 	.short	(.L_31 - .L_30)


	//   ....[0]....
.L_30:
        /*0060*/ 	.word	0x00000060


	//   ....[1]....
        /*0064*/ 	.word	0x00000070


	//   ....[2]....
        /*0068*/ 	.word	0x00000130


	//   ....[3]....
        /*006c*/ 	.word	0x000004c0


	//   ....[4]....
        /*0070*/ 	.word	0x000009e0


	//   ....[5]....
        /*0074*/ 	.word	0x00001420


	//----- nvinfo : EIATTR_REG_RECONFIG
	.align		4
.L_31:
        /*0078*/ 	.byte	0x01, 0x54
	.zero		2


	//----- nvinfo : EIATTR_SYSCALL_OFFSETS
	.align		4
        /*007c*/ 	.byte	0x04, 0x46
        /*007e*/ 	.short	(.L_33 - .L_32)


	//   ....[0]....
.L_32:
        /*0080*/ 	.word	0x000015e0


	//----- nvinfo : EIATTR_MBARRIER_INSTR_OFFSETS
	.align		4
.L_33:
        /*0084*/ 	.byte	0x04, 0x39
        /*0086*/ 	.short	(.L_35 - .L_34)


	//   ....[0]....
.L_34:
        /*0088*/ 	.word	0x00000250
        /*008c*/ 	.word	0x000000ff
        /*0090*/ 	.word	0x00000000
        /*0094*/ 	.short	0x0100
        /*0096*/ 	.byte	0x08
	.zero		1


	//   ....[1]....
        /*0098*/ 	.word	0x00000260
        /*009c*/ 	.word	0x000000ff
        /*00a0*/ 	.word	0x00000090
        /*00a4*/ 	.short	0x0100
        /*00a6*/ 	.byte	0x08
	.zero		1


	//   ....[2]....
        /*00a8*/ 	.word	0x00000270
        /*00ac*/ 	.word	0x000000ff
        /*00b0*/ 	.word	0x00000008
        /*00b4*/ 	.short	0x0100
        /*00b6*/ 	.byte	0x08
	.zero		1


	//   ....[3]....
        /*00b8*/ 	.word	0x00000280
        /*00bc*/ 	.word	0x000000ff
        /*00c0*/ 	.word	0x00000098
        /*00c4*/ 	.short	0x0100
        /*00c6*/ 	.byte	0x08
	.zero		1


	//   ....[4]....
        /*00c8*/ 	.word	0x00000290
        /*00cc*/ 	.word	0x000000ff
        /*00d0*/ 	.word	0x00000010
        /*00d4*/ 	.short	0x0100
        /*00d6*/ 	.byte	0x08
	.zero		1


	//   ....[5]....
        /*00d8*/ 	.word	0x000002a0
        /*00dc*/ 	.word	0x000000ff
        /*00e0*/ 	.word	0x000000a0
        /*00e4*/ 	.short	0x0100
        /*00e6*/ 	.byte	0x08
	.zero		1


	//   ....[6]....
        /*00e8*/ 	.word	0x000002b0
        /*00ec*/ 	.word	0x000000ff
        /*00f0*/ 	.word	0x00000018
        /*00f4*/ 	.short	0x0100
        /*00f6*/ 	.byte	0x08
	.zero		1


	//   ....[7]....
        /*00f8*/ 	.word	0x000002c0
        /*00fc*/ 	.word	0x000000ff
        /*0100*/ 	.word	0x000000a8
        /*0104*/ 	.short	0x0100
        /*0106*/ 	.byte	0x08
	.zero		1


	//   ....[8]....
        /*0108*/ 	.word	0x000002d0
        /*010c*/ 	.word	0x000000ff
        /*0110*/ 	.word	0x00000020
        /*0114*/ 	.short	0x0100
        /*0116*/ 	.byte	0x08
	.zero		1


	//   ....[9]....
        /*0118*/ 	.word	0x000002e0
        /*011c*/ 	.word	0x000000ff
        /*0120*/ 	.word	0x000000b0
        /*0124*/ 	.short	0x0100
        /*0126*/ 	.byte	0x08
	.zero		1


	//   ....[10]....
        /*0128*/ 	.word	0x000002f0
        /*012c*/ 	.word	0x000000ff
        /*0130*/ 	.word	0x00000028
        /*0134*/ 	.short	0x0100
        /*0136*/ 	.byte	0x08
	.zero		1


	//   ....[11]....
        /*0138*/ 	.word	0x00000300
        /*013c*/ 	.word	0x000000ff
        /*0140*/ 	.word	0x000000b8
        /*0144*/ 	.short	0x0100
        /*0146*/ 	.byte	0x08
	.zero		1


	//   ....[12]....
        /*0148*/ 	.word	0x00000310
        /*014c*/ 	.word	0x000000ff
        /*0150*/ 	.word	0x00000030
        /*0154*/ 	.short	0x0100
        /*0156*/ 	.byte	0x08
	.zero		1


	//   ....[13]....
        /*0158*/ 	.word	0x00000320
        /*015c*/ 	.word	0x000000ff
        /*0160*/ 	.word	0x000000c0
        /*0164*/ 	.short	0x0100
        /*0166*/ 	.byte	0x08
	.zero		1


	//   ....[14]....
        /*0168*/ 	.word	0x00000330
        /*016c*/ 	.word	0x000000ff
        /*0170*/ 	.word	0x00000038
        /*0174*/ 	.short	0x0100
        /*0176*/ 	.byte	0x08
	.zero		1


	//   ....[15]....
        /*0178*/ 	.word	0x00000340
        /*017c*/ 	.word	0x000000ff
        /*0180*/ 	.word	0x000000c8
        /*0184*/ 	.short	0x0100
        /*0186*/ 	.byte	0x08
	.zero		1


	//   ....[16]....
        /*0188*/ 	.word	0x00000350
        /*018c*/ 	.word	0x000000ff
        /*0190*/ 	.word	0x00000040
        /*0194*/ 	.short	0x0100
        /*0196*/ 	.byte	0x08
	.zero		1


	//   ....[17]....
        /*0198*/ 	.word	0x00000360
        /*019c*/ 	.word	0x000000ff
        /*01a0*/ 	.word	0x000000d0
        /*01a4*/ 	.short	0x0100
        /*01a6*/ 	.byte	0x08
	.zero		1


	//   ....[18]....
        /*01a8*/ 	.word	0x00000370
        /*01ac*/ 	.word	0x000000ff
        /*01b0*/ 	.word	0x00000048
        /*01b4*/ 	.short	0x0100
        /*01b6*/ 	.byte	0x08
	.zero		1


	//   ....[19]....
        /*01b8*/ 	.word	0x00000380
        /*01bc*/ 	.word	0x000000ff
        /*01c0*/ 	.word	0x000000d8
        /*01c4*/ 	.short	0x0100
        /*01c6*/ 	.byte	0x08
	.zero		1


	//   ....[20]....
        /*01c8*/ 	.word	0x00000390
        /*01cc*/ 	.word	0x000000ff
        /*01d0*/ 	.word	0x00000050
        /*01d4*/ 	.short	0x0100
        /*01d6*/ 	.byte	0x08
	.zero		1


	//   ....[21]....
        /*01d8*/ 	.word	0x000003a0
        /*01dc*/ 	.word	0x000000ff
        /*01e0*/ 	.word	0x000000e0
        /*01e4*/ 	.short	0x0100
        /*01e6*/ 	.byte	0x08
	.zero		1


	//   ....[22]....
        /*01e8*/ 	.word	0x000003b0
        /*01ec*/ 	.word	0x000000ff
        /*01f0*/ 	.word	0x00000058
        /*01f4*/ 	.short	0x0100
        /*01f6*/ 	.byte	0x08
	.zero		1


	//   ....[23]....
        /*01f8*/ 	.word	0x000003c0
        /*01fc*/ 	.word	0x000000ff
        /*0200*/ 	.word	0x000000e8
        /*0204*/ 	.short	0x0100
        /*0206*/ 	.byte	0x08
	.zero		1


	//   ....[24]....
        /*0208*/ 	.word	0x000003d0
        /*020c*/ 	.word	0x000000ff
        /*0210*/ 	.word	0x00000060
        /*0214*/ 	.short	0x0100
        /*0216*/ 	.byte	0x08
	.zero		1


	//   ....[25]....
        /*0218*/ 	.word	0x000003e0
        /*021c*/ 	.word	0x000000ff
        /*0220*/ 	.word	0x000000f0
        /*0224*/ 	.short	0x0100
        /*0226*/ 	.byte	0x08
	.zero		1


	//   ....[26]....
        /*0228*/ 	.word	0x000003f0
        /*022c*/ 	.word	0x000000ff
        /*0230*/ 	.word	0x00000068
        /*0234*/ 	.short	0x0100
        /*0236*/ 	.byte	0x08
	.zero		1


	//   ....[27]....
        /*0238*/ 	.word	0x00000400
        /*023c*/ 	.word	0x000000ff
        /*0240*/ 	.word	0x000000f8
        /*0244*/ 	.short	0x0100
        /*0246*/ 	.byte	0x08
	.zero		1


	//   ....[28]....
        /*0248*/ 	.word	0x00000410
        /*024c*/ 	.word	0x000000ff
        /*0250*/ 	.word	0x00000070
        /*0254*/ 	.short	0x0100
        /*0256*/ 	.byte	0x08
	.zero		1


	//   ....[29]....
        /*0258*/ 	.word	0x00000420
        /*025c*/ 	.word	0x000000ff
        /*0260*/ 	.word	0x00000100
        /*0264*/ 	.short	0x0100
        /*0266*/ 	.byte	0x08
	.zero		1


	//   ....[30]....
        /*0268*/ 	.word	0x00000430
        /*026c*/ 	.word	0x000000ff
        /*0270*/ 	.word	0x00000078
        /*0274*/ 	.short	0x0100
        /*0276*/ 	.byte	0x08
	.zero		1


	//   ....[31]....
        /*0278*/ 	.word	0x00000440
        /*027c*/ 	.word	0x000000ff
        /*0280*/ 	.word	0x00000108
        /*0284*/ 	.short	0x0100
        /*0286*/ 	.byte	0x08
	.zero		1


	//   ....[32]....
        /*0288*/ 	.word	0x00000450
        /*028c*/ 	.word	0x000000ff
        /*0290*/ 	.word	0x00000080
        /*0294*/ 	.short	0x0100
        /*0296*/ 	.byte	0x08
	.zero		1


	//   ....[33]....
        /*0298*/ 	.word	0x00000460
        /*029c*/ 	.word	0x000000ff
        /*02a0*/ 	.word	0x00000110
        /*02a4*/ 	.short	0x0100
        /*02a6*/ 	.byte	0x08
	.zero		1


	//   ....[34]....
        /*02a8*/ 	.word	0x00000470
        /*02ac*/ 	.word	0x000000ff
        /*02b0*/ 	.word	0x00000088
        /*02b4*/ 	.short	0x0100
        /*02b6*/ 	.byte	0x08
	.zero		1


	//   ....[35]....
        /*02b8*/ 	.word	0x00000480
        /*02bc*/ 	.word	0x000000ff
        /*02c0*/ 	.word	0x00000118
        /*02c4*/ 	.short	0x0100
        /*02c6*/ 	.byte	0x08
	.zero		1


	//   ....[36]....
        /*02c8*/ 	.word	0x000008e0
        /*02cc*/ 	.word	0x000000ff
        /*02d0*/ 	.word	0x00000130
        /*02d4*/ 	.short	0x0100
        /*02d6*/ 	.byte	0x06
	.zero		1


	//   ....[37]....
        /*02d8*/ 	.word	0x00000970
        /*02dc*/ 	.word	0x000000ff
        /*02e0*/ 	.word	0x00000138
        /*02e4*/ 	.short	0x0100
        /*02e6*/ 	.byte	0x06
	.zero		1


	//   ....[38]....
        /*02e8*/ 	.word	0x000016a0
        /*02ec*/ 	.word	0x00000003
        /*02f0*/ 	.word	0x00000000
        /*02f4*/ 	.short	0x010a
        /*02f6*/ 	.byte	0x3f
	.zero		1


	//   ....[39]....
        /*02f8*/ 	.word	0x000016e0
        /*02fc*/ 	.word	0x00000003
        /*0300*/ 	.word	0x00000000
        /*0304*/ 	.short	0x010a
        /*0306*/ 	.byte	0x3f
	.zero		1


	//   ....[40]....
        /*0308*/ 	.word	0x000019b0
        /*030c*/ 	.word	0x00000005
        /*0310*/ 	.word	0x00000000
        /*0314*/ 	.short	0x010a
        /*0316*/ 	.byte	0x3f
	.zero		1


	//   ....[41]....
        /*0318*/ 	.word	0x000019f0
        /*031c*/ 	.word	0x00000005
        /*0320*/ 	.word	0x00000000
        /*0324*/ 	.short	0x010a
        /*0326*/ 	.byte	0x3f
	.zero		1


	//   ....[42]....
        /*0328*/ 	.word	0x00001b50
        /*032c*/ 	.word	0x00000005
        /*0330*/ 	.word	0x00000000
        /*0334*/ 	.short	0x0101
        /*0336*/ 	.byte	0x3f
	.zero		1


	//   ....[43]....
        /*0338*/ 	.word	0x00001d70
        /*033c*/ 	.word	0x00000003
        /*0340*/ 	.word	0x00000000
        /*0344*/ 	.short	0x0101
        /*0346*/ 	.byte	0x3f
	.zero		1


	//   ....[44]....
        /*0348*/ 	.word	0x00005350
        /*034c*/ 	.word	0x0000000e
        /*0350*/ 	.word	0x00000090
        /*0354*/ 	.short	0x010a
        /*0356*/ 	.byte	0x3f
	.zero		1


	//   ....[45]....
        /*0358*/ 	.word	0x00005700
        /*035c*/ 	.word	0x00000006
        /*0360*/ 	.word	0x00000138
        /*0364*/ 	.short	0x0101
        /*0366*/ 	.byte	0x3f
	.zero		1


	//   ....[46]....
        /*0368*/ 	.word	0x00005e30
        /*036c*/ 	.word	0x00000007
        /*0370*/ 	.word	0x00000000
        /*0374*/ 	.short	0x010a
        /*0376*/ 	.byte	0x3f
	.zero		1


	//   ....[47]....
        /*0378*/ 	.word	0x00005eb0
        /*037c*/ 	.word	0x00000009
        /*0380*/ 	.word	0x00000000
        /*0384*/ 	.short	0x010a
        /*0386*/ 	.byte	0x3f
	.zero		1


	//   ....[48]....
        /*0388*/ 	.word	0x00005f40
        /*038c*/ 	.word	0x00000006
        /*0390*/ 	.word	0x00000000
        /*0394*/ 	.short	0x010a
        /*0396*/ 	.byte	0x3f
	.zero		1


	//   ....[49]....
        /*0398*/ 	.word	0x00005fd0
        /*039c*/ 	.word	0x00000009
        /*03a0*/ 	.word	0x00000000
        /*03a4*/ 	.short	0x010a
        /*03a6*/ 	.byte	0x3f
	.zero		1


	//   ....[50]....
        /*03a8*/ 	.word	0x00006060
        /*03ac*/ 	.word	0x00000006
        /*03b0*/ 	.word	0x00000000
        /*03b4*/ 	.short	0x010a
        /*03b6*/ 	.byte	0x3f
	.zero		1


	//   ....[51]....
        /*03b8*/ 	.word	0x000060f0
        /*03bc*/ 	.word	0x00000009
        /*03c0*/ 	.word	0x00000000
        /*03c4*/ 	.short	0x010a
        /*03c6*/ 	.byte	0x3f
	.zero		1


	//   ....[52]....
        /*03c8*/ 	.word	0x00006180
        /*03cc*/ 	.word	0x00000006
        /*03d0*/ 	.word	0x00000000
        /*03d4*/ 	.short	0x010a
        /*03d6*/ 	.byte	0x3f
	.zero		1


	//   ....[53]....
        /*03d8*/ 	.word	0x00006210
        /*03dc*/ 	.word	0x00000009
        /*03e0*/ 	.word	0x00000000
        /*03e4*/ 	.short	0x010a
        /*03e6*/ 	.byte	0x3f
	.zero		1


	//   ....[54]....
        /*03e8*/ 	.word	0x000062a0
        /*03ec*/ 	.word	0x00000006
        /*03f0*/ 	.word	0x00000000
        /*03f4*/ 	.short	0x010a
        /*03f6*/ 	.byte	0x3f
	.zero		1


	//   ....[55]....
        /*03f8*/ 	.word	0x00006330
        /*03fc*/ 	.word	0x00000009
        /*0400*/ 	.word	0x00000000
        /*0404*/ 	.short	0x010a
        /*0406*/ 	.byte	0x3f
	.zero		1


	//   ....[56]....
        /*0408*/ 	.word	0x000063c0
        /*040c*/ 	.word	0x00000006
        /*0410*/ 	.word	0x00000000
        /*0414*/ 	.short	0x010a
        /*0416*/ 	.byte	0x3f
	.zero		1


	//   ....[57]....
        /*0418*/ 	.word	0x00006450
        /*041c*/ 	.word	0x00000009
        /*0420*/ 	.word	0x00000000
        /*0424*/ 	.short	0x010a
        /*0426*/ 	.byte	0x3f
	.zero		1


	//   ....[58]....
        /*0428*/ 	.word	0x000064e0
        /*042c*/ 	.word	0x00000006
        /*0430*/ 	.word	0x00000000
        /*0434*/ 	.short	0x010a
        /*0436*/ 	.byte	0x3f
	.zero		1


	//   ....[59]....
        /*0438*/ 	.word	0x00006570
        /*043c*/ 	.word	0x00000009
        /*0440*/ 	.word	0x00000000
        /*0444*/ 	.short	0x010a
        /*0446*/ 	.byte	0x3f
	.zero		1


	//   ....[60]....
        /*0448*/ 	.word	0x00006600
        /*044c*/ 	.word	0x00000006
        /*0450*/ 	.word	0x00000000
        /*0454*/ 	.short	0x010a
        /*0456*/ 	.byte	0x3f
	.zero		1


	//   ....[61]....
        /*0458*/ 	.word	0x00006690
        /*045c*/ 	.word	0x00000009
        /*0460*/ 	.word	0x00000000
        /*0464*/ 	.short	0x010a
        /*0466*/ 	.byte	0x3f
	.zero		1


	//   ....[62]....
        /*0468*/ 	.word	0x00006720
        /*046c*/ 	.word	0x00000006
        /*0470*/ 	.word	0x00000000
        /*0474*/ 	.short	0x010a
        /*0476*/ 	.byte	0x3f
	.zero		1


	//   ....[63]....
        /*0478*/ 	.word	0x000067b0
        /*047c*/ 	.word	0x00000003
        /*0480*/ 	.word	0x00000000
        /*0484*/ 	.short	0x010a
        /*0486*/ 	.byte	0x3f
	.zero		1


	//   ....[64]....
        /*0488*/ 	.word	0x00006810
        /*048c*/ 	.word	0x00000003
        /*0490*/ 	.word	0x00000000
        /*0494*/ 	.short	0x010a
        /*0496*/ 	.byte	0x3f
	.zero		1


	//   ....[65]....
        /*0498*/ 	.word	0x00006860
        /*049c*/ 	.word	0x00000005
        /*04a0*/ 	.word	0x00000000
        /*04a4*/ 	.short	0x010a
        /*04a6*/ 	.byte	0x3f
	.zero		1


	//   ....[66]....
        /*04a8*/ 	.word	0x00006930
        /*04ac*/ 	.word	0x0000000e
        /*04b0*/ 	.word	0x00000090
        /*04b4*/ 	.short	0x010a
        /*04b6*/ 	.byte	0x3f
	.zero		1


	//   ....[67]....
        /*04b8*/ 	.word	0x00006a00
        /*04bc*/ 	.word	0x00000007
        /*04c0*/ 	.word	0x00000000
        /*04c4*/ 	.short	0x010a
        /*04c6*/ 	.byte	0x3f
	.zero		1


	//   ....[68]....
        /*04c8*/ 	.word	0x00006a50
        /*04cc*/ 	.word	0x00000009
        /*04d0*/ 	.word	0x00000000
        /*04d4*/ 	.short	0x010a
        /*04d6*/ 	.byte	0x3f
	.zero		1


	//   ....[69]....
        /*04d8*/ 	.word	0x00006aa0
        /*04dc*/ 	.word	0x00000006
        /*04e0*/ 	.word	0x00000000
        /*04e4*/ 	.short	0x010a
        /*04e6*/ 	.byte	0x3f
	.zero		1


	//   ....[70]....
        /*04e8*/ 	.word	0x00006af0
        /*04ec*/ 	.word	0x00000009
        /*04f0*/ 	.word	0x00000000
        /*04f4*/ 	.short	0x010a
        /*04f6*/ 	.byte	0x3f
	.zero		1


	//   ....[71]....
        /*04f8*/ 	.word	0x00006b40
        /*04fc*/ 	.word	0x00000006
        /*0500*/ 	.word	0x00000000
        /*0504*/ 	.short	0x010a
        /*0506*/ 	.byte	0x3f
	.zero		1


	//   ....[72]....
        /*0508*/ 	.word	0x00006b90
        /*050c*/ 	.word	0x00000009
        /*0510*/ 	.word	0x00000000
        /*0514*/ 	.short	0x010a
        /*0516*/ 	.byte	0x3f
	.zero		1


	//   ....[73]....
        /*0518*/ 	.word	0x00006be0
        /*051c*/ 	.word	0x00000006
        /*0520*/ 	.word	0x00000000
        /*0524*/ 	.short	0x010a
        /*0526*/ 	.byte	0x3f
	.zero		1


	//   ....[74]....
        /*0528*/ 	.word	0x00006c30
        /*052c*/ 	.word	0x00000009
        /*0530*/ 	.word	0x00000000
        /*0534*/ 	.short	0x010a
        /*0536*/ 	.byte	0x3f
	.zero		1


	//   ....[75]....
        /*0538*/ 	.word	0x00006c80
        /*053c*/ 	.word	0x00000006
        /*0540*/ 	.word	0x00000000
        /*0544*/ 	.short	0x010a
        /*0546*/ 	.byte	0x3f
	.zero		1


	//   ....[76]....
        /*0548*/ 	.word	0x00006cd0
        /*054c*/ 	.word	0x00000009
        /*0550*/ 	.word	0x00000000
        /*0554*/ 	.short	0x010a
        /*0556*/ 	.byte	0x3f
	.zero		1


	//   ....[77]....
        /*0558*/ 	.word	0x00006d20
        /*055c*/ 	.word	0x00000006
        /*0560*/ 	.word	0x00000000
        /*0564*/ 	.short	0x010a
        /*0566*/ 	.byte	0x3f
	.zero		1


	//   ....[78]....
        /*0568*/ 	.word	0x00006d70
        /*056c*/ 	.word	0x00000009
        /*0570*/ 	.word	0x00000000
        /*0574*/ 	.short	0x010a
        /*0576*/ 	.byte	0x3f
	.zero		1


	//   ....[79]....
        /*0578*/ 	.word	0x00006dc0
        /*057c*/ 	.word	0x00000006
        /*0580*/ 	.word	0x00000000
        /*0584*/ 	.short	0x010a
        /*0586*/ 	.byte	0x3f
	.zero		1


	//   ....[80]....
        /*0588*/ 	.word	0x00006e10
        /*058c*/ 	.word	0x00000009
        /*0590*/ 	.word	0x00000000
        /*0594*/ 	.short	0x010a
        /*0596*/ 	.byte	0x3f
	.zero		1


	//   ....[81]....
        /*0598*/ 	.word	0x00006e60
        /*059c*/ 	.word	0x00000006
        /*05a0*/ 	.word	0x00000000
        /*05a4*/ 	.short	0x010a
        /*05a6*/ 	.byte	0x3f
	.zero		1


	//   ....[82]....
        /*05a8*/ 	.word	0x00006eb0
        /*05ac*/ 	.word	0x00000009
        /*05b0*/ 	.word	0x00000000
        /*05b4*/ 	.short	0x010a
        /*05b6*/ 	.byte	0x3f
	.zero		1


	//   ....[83]....
        /*05b8*/ 	.word	0x00006f00
        /*05bc*/ 	.word	0x00000006
        /*05c0*/ 	.word	0x00000000
        /*05c4*/ 	.short	0x010a
        /*05c6*/ 	.byte	0x3f
	.zero		1


	//----- nvinfo : EIATTR_NUM_MBARRIERS
	.align		4
.L_35:
        /*05c8*/ 	.byte	0x03, 0x38
        /*05ca*/ 	.short	0x0026


	//----- nvinfo : EIATTR_EXIT_INSTR_OFFSETS
	.align		4
        /*05cc*/ 	.byte	0x04, 0x1c
        /*05ce*/ 	.short	(.L_37 - .L_36)


	//   ....[0]....
.L_36:
        /*05d0*/ 	.word	0x00000b40


	//   ....[1]....
        /*05d4*/ 	.word	0x00001350


	//   ....[2]....
        /*05d8*/ 	.word	0x00004990


	//   ....[3]....
        /*05dc*/ 	.word	0x00004ef0


	//   ....[4]....
        /*05e0*/ 	.word	0x00006800


	//----- nvinfo : EIATTR_MAX_THREADS
	.align		4
.L_37:
        /*05e4*/ 	.byte	0x04, 0x05
        /*05e6*/ 	.short	(.L_39 - .L_38)
.L_38:
        /*05e8*/ 	.word	0x00000180
        /*05ec*/ 	.word	0x00000001
        /*05f0*/ 	.word	0x00000001


	//----- nvinfo : EIATTR_CRS_STACK_SIZE
	.align		4
.L_39:
        /*05f4*/ 	.byte	0x04, 0x1e
        /*05f6*/ 	.short	(.L_41 - .L_40)
.L_40:
        /*05f8*/ 	.word	0x00000000


	//----- nvinfo : EIATTR_CBANK_PARAM_SIZE
	.align		4
.L_41:
        /*05fc*/ 	.byte	0x03, 0x19
        /*05fe*/ 	.short	0x0470


	//----- nvinfo : EIATTR_PARAM_CBANK
	.align		4
        /*0600*/ 	.byte	0x04, 0x0a
        /*0602*/ 	.short	(.L_43 - .L_42)
	.align		4
.L_42:
        /*0604*/ 	.word	index@(.nv.constant0._ZN7cutlass13device_kernelINS_4gemm6kernel13GemmUniversalIN4cute5tupleIJiiiiEEENS1_10collective13CollectiveMmaINS1_34MainloopSm90TmaGmmaWarpSpecializedILi18ENS5_IJNS4_1CILi2EEENSA_ILi4EEENSA_ILi1EEEEEENS1_35KernelTmaWarpSpecializedCooperativeEEENS5_IJNSA_ILi128EEENSA_ILi64EEENSA_ILi32EEEEEENS_6half_tENS5_IJlSD_lEEESL_SM_NS4_8TiledMMAINS4_8MMA_AtomIJNS4_4SM904GMMA25MMA_64x64x16_F32F16F16_SSILNSQ_5MajorE0ELSS_0ELNSQ_7ScaleInE1ELST_1EEEEEENS4_6LayoutINS5_IJSB_SD_SD_EEENS5_IJSD_NSA_ILi0EEESY_EEEEENS5_IJNS4_10UnderscoreES11_S11_EEEEENS4_23SM90_TMA_LOAD_MULTICASTENS4_14ComposedLayoutINS4_7SwizzleILi2ELi4ELi3EEENS4_18smem_ptr_flag_bitsILi16EEENSW_INS5_IJNSA_ILi8EEESJ_EEENS5_IJSJ_SD_EEEEEEEvNS4_8identityES14_S1E_vS1F_EENS_8epilogue10collective6detail29Sm90TmaWarpSpecializedAdapterINS1I_15DefaultEpilogueISL_SM_SM_NS1H_6thread17LinearCombinationISL_Li1EffLNS1M_9ScaleType4KindE0ELNS_15FloatRoundStyleE2ESL_EENS1_15EpilogueDefaultEEEEEvvEEEEvNT_6ParamsE)
        /*0608*/ 	.short	0x0210
        /*060a*/ 	.short	0x0470


	//----- nvinfo : EIATTR_SW_WAR
	.align		4
.L_43:
        /*060c*/ 	.byte	0x04, 0x36
        /*060e*/ 	.short	(.L_45 - .L_44)
.L_44:
        /*0610*/ 	.word	0x00000008
.L_45:


//--------------------- .nv.callgraph             --------------------------
	.section	.nv.callgraph,"",@"SHT_CUDA_CALLGRAPH"
	.align	4
	.sectionentsize	8
	.align		4
        /*0000*/ 	.word	0x00000000
	.align		4
        /*0004*/ 	.word	0xffffffff
	.align		4
        /*0008*/ 	.word	index@(_ZN7cutlass13device_kernelINS_4gemm6kernel13GemmUniversalIN4cute5tupleIJiiiiEEENS1_10collective13CollectiveMmaINS1_34MainloopSm90TmaGmmaWarpSpecializedILi18ENS5_IJNS4_1CILi2EEENSA_ILi4EEENSA_ILi1EEEEEENS1_35KernelTmaWarpSpecializedCooperativeEEENS5_IJNSA_ILi128EEENSA_ILi64EEENSA_ILi32EEEEEENS_6half_tENS5_IJlSD_lEEESL_SM_NS4_8TiledMMAINS4_8MMA_AtomIJNS4_4SM904GMMA25MMA_64x64x16_F32F16F16_SSILNSQ_5MajorE0ELSS_0ELNSQ_7ScaleInE1ELST_1EEEEEENS4_6LayoutINS5_IJSB_SD_SD_EEENS5_IJSD_NSA_ILi0EEESY_EEEEENS5_IJNS4_10UnderscoreES11_S11_EEEEENS4_23SM90_TMA_LOAD_MULTICASTENS4_14ComposedLayoutINS4_7SwizzleILi2ELi4ELi3EEENS4_18smem_ptr_flag_bitsILi16EEENSW_INS5_IJNSA_ILi8EEESJ_EEENS5_IJSJ_SD_EEEEEEEvNS4_8identityES14_S1E_vS1F_EENS_8epilogue10collective6detail29Sm90TmaWarpSpecializedAdapterINS1I_15DefaultEpilogueISL_SM_SM_NS1H_6thread17LinearCombinationISL_Li1EffLNS1M_9ScaleType4KindE0ELNS_15FloatRoundStyleE2ESL_EENS1_15EpilogueDefaultEEEEEvvEEEEvNT_6ParamsE)
	.align		4
        /*000c*/ 	.word	index@(__assertfail)
	.align		4
        /*0010*/ 	.word	0x00000000
	.align		4
        /*0014*/ 	.word	0xfffffffe
	.align		4
        /*0018*/ 	.word	0x00000000
	.align		4
        /*001c*/ 	.word	0xfffffffd
	.align		4
        /*0020*/ 	.word	0x00000000
	.align		4
        /*0024*/ 	.word	0xfffffffc


//--------------------- .nv.constant4             --------------------------
	.section	.nv.constant4,"a",@progbits
	.align	8
	.align		8
.nv.constant4:
        /*0000*/ 	.dword	__assertfail
	.align		8
        /*0008*/ 	.dword	__unnamed_1
	.align		8
        /*0010*/ 	.dword	_ZN40_INTERNAL_da662d07_4_k_cu_2a1205d1_275674cuda3std3__45__cpo5beginE
	.align		8
        /*0018*/ 	.dword	_ZN40_INTERNAL_da662d07_4_k_cu_2a1205d1_275674cuda3std3__45__cpo3endE
	.align		8
        /*0020*/ 	.dword	_ZN40_INTERNAL_da662d07_4_k_cu_2a1205d1_275674cuda3std3__45__cpo6cbeginE
	.align		8
        /*0028*/ 	.dword	_ZN40_INTERNAL_da662d07_4_k_cu_2a1205d1_275674cuda3std3__45__cpo4cendE
	.align		8
        /*0030*/ 	.dword	_ZN40_INTERNAL_da662d07_4_k_cu_2a1205d1_275674cuda3std3__442_GLOBAL__N__da662d07_4_k_cu_2a1205d1_275676ignoreE
	.align		8
        /*0038*/ 	.dword	_ZN40_INTERNAL_da662d07_4_k_cu_2a1205d1_275674cuda3std3__419piecewise_constructE
	.align		8
        /*0040*/ 	.dword	_ZN40_INTERNAL_da662d07_4_k_cu_2a1205d1_275674cuda3std3__48in_placeE
	.align		8
        /*0048*/ 	.dword	_ZN40_INTERNAL_da662d07_4_k_cu_2a1205d1_275674cuda3std6ranges3__45__cpo4swapE
	.align		8
        /*0050*/ 	.dword	_ZN40_INTERNAL_da662d07_4_k_cu_2a1205d1_275674cuda3std6ranges3__45__cpo9iter_moveE
	.align		8
        /*0058*/ 	.dword	_ZN40_INTERNAL_da662d07_4_k_cu_2a1205d1_275674cute7productE
	.align		8
        /*0060*/ 	.dword	_ZN40_INTERNAL_da662d07_4_k_cu_2a1205d1_275674cute1_E
	.align		8
        /*0068*/ 	.dword	$str$22
	.align		8
        /*0070*/ 	.dword	$str$23


//--------------------- .text._ZN7cutlass13device_kernelINS_4gemm6kernel13GemmUniversalIN4cute5tupleIJiiiiEEENS1_10collective13CollectiveMmaINS1_34MainloopSm90TmaGmmaWarpSpecializedILi18ENS5_IJNS4_1CILi2EEENSA_ILi4EEENSA_ILi1EEEEEENS1_35KernelTmaWarpSpecializedCooperativeEEENS5_IJNSA_ILi128EEENSA_ILi64EEENSA_ILi32EEEEEENS_6half_tENS5_IJlSD_lEEESL_SM_NS4_8TiledMMAINS4_8MMA_AtomIJNS4_4SM904GMMA25MMA_64x64x16_F32F16F16_SSILNSQ_5MajorE0ELSS_0ELNSQ_7ScaleInE1ELST_1EEEEEENS4_6LayoutINS5_IJSB_SD_SD_EEENS5_IJSD_NSA_ILi0EEESY_EEEEENS5_IJNS4_10UnderscoreES11_S11_EEEEENS4_23SM90_TMA_LOAD_MULTICASTENS4_14ComposedLayoutINS4_7SwizzleILi2ELi4ELi3EEENS4_18smem_ptr_flag_bitsILi16EEENSW_INS5_IJNSA_ILi8EEESJ_EEENS5_IJSJ_SD_EEEEEEEvNS4_8identityES14_S1E_vS1F_EENS_8epilogue10collective6detail29Sm90TmaWarpSpecializedAdapterINS1I_15DefaultEpilogueISL_SM_SM_NS1H_6thread17LinearCombinationISL_Li1EffLNS1M_9ScaleType4KindE0ELNS_15FloatRoundStyleE2ESL_EENS1_15EpilogueDefaultEEEEEvvEEEEvNT_6ParamsE --------------------------
	.section	.text._ZN7cutlass13device_kernelINS_4gemm6kernel13GemmUniversalIN4cute5tupleIJiiiiEEENS1_10collective13CollectiveMmaINS1_34MainloopSm90TmaGmmaWarpSpecializedILi18ENS5_IJNS4_1CILi2EEENSA_ILi4EEENSA_ILi1EEEEEENS1_35KernelTmaWarpSpecializedCooperativeEEENS5_IJNSA_ILi128EEENSA_ILi64EEENSA_ILi32EEEEEENS_6half_tENS5_IJlSD_lEEESL_SM_NS4_8TiledMMAINS4_8MMA_AtomIJNS4_4SM904GMMA25MMA_64x64x16_F32F16F16_SSILNSQ_5MajorE0ELSS_0ELNSQ_7ScaleInE1ELST_1EEEEEENS4_6LayoutINS5_IJSB_SD_SD_EEENS5_IJSD_NSA_ILi0EEESY_EEEEENS5_IJNS4_10UnderscoreES11_S11_EEEEENS4_23SM90_TMA_LOAD_MULTICASTENS4_14ComposedLayoutINS4_7SwizzleILi2ELi4ELi3EEENS4_18smem_ptr_flag_bitsILi16EEENSW_INS5_IJNSA_ILi8EEESJ_EEENS5_IJSJ_SD_EEEEEEEvNS4_8identityES14_S1E_vS1F_EENS_8epilogue10collective6detail29Sm90TmaWarpSpecializedAdapterINS1I_15DefaultEpilogueISL_SM_SM_NS1H_6thread17LinearCombinationISL_Li1EffLNS1M_9ScaleType4KindE0ELNS_15FloatRoundStyleE2ESL_EENS1_15EpilogueDefaultEEEEEvvEEEEvNT_6ParamsE,"ax",@progbits
	.align	128
.text._ZN7cutlass13device_kernelINS_4gemm6kernel13GemmUniversalIN4cute5tupleIJiiiiEEENS1_10collective13CollectiveMmaINS1_34MainloopSm90TmaGmmaWarpSpecializedILi18ENS5_IJNS4_1CILi2EEENSA_ILi4EEENSA_ILi1EEEEEENS1_35KernelTmaWarpSpecializedCooperativeEEENS5_IJNSA_ILi128EEENSA_ILi64EEENSA_ILi32EEEEEENS_6half_tENS5_IJlSD_lEEESL_SM_NS4_8TiledMMAINS4_8MMA_AtomIJNS4_4SM904GMMA25MMA_64x64x16_F32F16F16_SSILNSQ_5MajorE0ELSS_0ELNSQ_7ScaleInE1ELST_1EEEEEENS4_6LayoutINS5_IJSB_SD_SD_EEENS5_IJSD_NSA_ILi0EEESY_EEEEENS5_IJNS4_10UnderscoreES11_S11_EEEEENS4_23SM90_TMA_LOAD_MULTICASTENS4_14ComposedLayoutINS4_7SwizzleILi2ELi4ELi3EEENS4_18smem_ptr_flag_bitsILi16EEENSW_INS5_IJNSA_ILi8EEESJ_EEENS5_IJSJ_SD_EEEEEEEvNS4_8identityES14_S1E_vS1F_EENS_8epilogue10collective6detail29Sm90TmaWarpSpecializedAdapterINS1I_15DefaultEpilogueISL_SM_SM_NS1H_6thread17LinearCombinationISL_Li1EffLNS1M_9ScaleType4KindE0ELNS_15FloatRoundStyleE2ESL_EENS1_15EpilogueDefaultEEEEEvvEEEEvNT_6ParamsE:
        .type           _ZN7cutlass13device_kernelINS_4gemm6kernel13GemmUniversalIN4cute5tupleIJiiiiEEENS1_10collective13CollectiveMmaINS1_34MainloopSm90TmaGmmaWarpSpecializedILi18ENS5_IJNS4_1CILi2EEENSA_ILi4EEENSA_ILi1EEEEEENS1_35KernelTmaWarpSpecializedCooperativeEEENS5_IJNSA_ILi128EEENSA_ILi64EEENSA_ILi32EEEEEENS_6half_tENS5_IJlSD_lEEESL_SM_NS4_8TiledMMAINS4_8MMA_AtomIJNS4_4SM904GMMA25MMA_64x64x16_F32F16F16_SSILNSQ_5MajorE0ELSS_0ELNSQ_7ScaleInE1ELST_1EEEEEENS4_6LayoutINS5_IJSB_SD_SD_EEENS5_IJSD_NSA_ILi0EEESY_EEEEENS5_IJNS4_10UnderscoreES11_S11_EEEEENS4_23SM90_TMA_LOAD_MULTICASTENS4_14ComposedLayoutINS4_7SwizzleILi2ELi4ELi3EEENS4_18smem_ptr_flag_bitsILi16EEENSW_INS5_IJNSA_ILi8EEESJ_EEENS5_IJSJ_SD_EEEEEEEvNS4_8identityES14_S1E_vS1F_EENS_8epilogue10collective6detail29Sm90TmaWarpSpecializedAdapterINS1I_15DefaultEpilogueISL_SM_SM_NS1H_6thread17LinearCombinationISL_Li1EffLNS1M_9ScaleType4KindE0ELNS_15FloatRoundStyleE2ESL_EENS1_15EpilogueDefaultEEEEEvvEEEEvNT_6ParamsE,@function
        .size           _ZN7cutlass13device_kernelINS_4gemm6kernel13GemmUniversalIN4cute5tupleIJiiiiEEENS1_10collective13CollectiveMmaINS1_34MainloopSm90TmaGmmaWarpSpecializedILi18ENS5_IJNS4_1CILi2EEENSA_ILi4EEENSA_ILi1EEEEEENS1_35KernelTmaWarpSpecializedCooperativeEEENS5_IJNSA_ILi128EEENSA_ILi64EEENSA_ILi32EEEEEENS_6half_tENS5_IJlSD_lEEESL_SM_NS4_8TiledMMAINS4_8MMA_AtomIJNS4_4SM904GMMA25MMA_64x64x16_F32F16F16_SSILNSQ_5MajorE0ELSS_0ELNSQ_7ScaleInE1ELST_1EEEEEENS4_6LayoutINS5_IJSB_SD_SD_EEENS5_IJSD_NSA_ILi0EEESY_EEEEENS5_IJNS4_10UnderscoreES11_S11_EEEEENS4_23SM90_TMA_LOAD_MULTICASTENS4_14ComposedLayoutINS4_7SwizzleILi2ELi4ELi3EEENS4_18smem_ptr_flag_bitsILi16EEENSW_INS5_IJNSA_ILi8EEESJ_EEENS5_IJSJ_SD_EEEEEEEvNS4_8identityES14_S1E_vS1F_EENS_8epilogue10collective6detail29Sm90TmaWarpSpecializedAdapterINS1I_15DefaultEpilogueISL_SM_SM_NS1H_6thread17LinearCombinationISL_Li1EffLNS1M_9ScaleType4KindE0ELNS_15FloatRoundStyleE2ESL_EENS1_15EpilogueDefaultEEEEEvvEEEEvNT_6ParamsE,(.L_x_164 - _ZN7cutlass13device_kernelINS_4gemm6kernel13GemmUniversalIN4cute5tupleIJiiiiEEENS1_10collective13CollectiveMmaINS1_34MainloopSm90TmaGmmaWarpSpecializedILi18ENS5_IJNS4_1CILi2EEENSA_ILi4EEENSA_ILi1EEEEEENS1_35KernelTmaWarpSpecializedCooperativeEEENS5_IJNSA_ILi128EEENSA_ILi64EEENSA_ILi32EEEEEENS_6half_tENS5_IJlSD_lEEESL_SM_NS4_8TiledMMAINS4_8MMA_AtomIJNS4_4SM904GMMA25MMA_64x64x16_F32F16F16_SSILNSQ_5MajorE0ELSS_0ELNSQ_7ScaleInE1ELST_1EEEEEENS4_6LayoutINS5_IJSB_SD_SD_EEENS5_IJSD_NSA_ILi0EEESY_EEEEENS5_IJNS4_10UnderscoreES11_S11_EEEEENS4_23SM90_TMA_LOAD_MULTICASTENS4_14ComposedLayoutINS4_7SwizzleILi2ELi4ELi3EEENS4_18smem_ptr_flag_bitsILi16EEENSW_INS5_IJNSA_ILi8EEESJ_EEENS5_IJSJ_SD_EEEEEEEvNS4_8identityES14_S1E_vS1F_EENS_8epilogue10collective6detail29Sm90TmaWarpSpecializedAdapterINS1I_15DefaultEpilogueISL_SM_SM_NS1H_6thread17LinearCombinationISL_Li1EffLNS1M_9ScaleType4KindE0ELNS_15FloatRoundStyleE2ESL_EENS1_15EpilogueDefaultEEEEEvvEEEEvNT_6ParamsE)
        .other          _ZN7cutlass13device_kernelINS_4gemm6kernel13GemmUniversalIN4cute5tupleIJiiiiEEENS1_10collective13CollectiveMmaINS1_34MainloopSm90TmaGmmaWarpSpecializedILi18ENS5_IJNS4_1CILi2EEENSA_ILi4EEENSA_ILi1EEEEEENS1_35KernelTmaWarpSpecializedCooperativeEEENS5_IJNSA_ILi128EEENSA_ILi64EEENSA_ILi32EEEEEENS_6half_tENS5_IJlSD_lEEESL_SM_NS4_8TiledMMAINS4_8MMA_AtomIJNS4_4SM904GMMA25MMA_64x64x16_F32F16F16_SSILNSQ_5MajorE0ELSS_0ELNSQ_7ScaleInE1ELST_1EEEEEENS4_6LayoutINS5_IJSB_SD_SD_EEENS5_IJSD_NSA_ILi0EEESY_EEEEENS5_IJNS4_10UnderscoreES11_S11_EEEEENS4_23SM90_TMA_LOAD_MULTICASTENS4_14ComposedLayoutINS4_7SwizzleILi2ELi4ELi3EEENS4_18smem_ptr_flag_bitsILi16EEENSW_INS5_IJNSA_ILi8EEESJ_EEENS5_IJSJ_SD_EEEEEEEvNS4_8identityES14_S1E_vS1F_EENS_8epilogue10collective6detail29Sm90TmaWarpSpecializedAdapterINS1I_15DefaultEpilogueISL_SM_SM_NS1H_6thread17LinearCombinationISL_Li1EffLNS1M_9ScaleType4KindE0ELNS_15FloatRoundStyleE2ESL_EENS1_15EpilogueDefaultEEEEEvvEEEEvNT_6ParamsE,@"STO_CUDA_ENTRY STV_DEFAULT"
_ZN7cutlass13device_kernelINS_4gemm6kernel13GemmUniversalIN4cute5tupleIJiiiiEEENS1_10collective13CollectiveMmaINS1_34MainloopSm90TmaGmmaWarpSpecializedILi18ENS5_IJNS4_1CILi2EEENSA_ILi4EEENSA_ILi1EEEEEENS1_35KernelTmaWarpSpecializedCooperativeEEENS5_IJNSA_ILi128EEENSA_ILi64EEENSA_ILi32EEEEEENS_6half_tENS5_IJlSD_lEEESL_SM_NS4_8TiledMMAINS4_8MMA_AtomIJNS4_4SM904GMMA25MMA_64x64x16_F32F16F16_SSILNSQ_5MajorE0ELSS_0ELNSQ_7ScaleInE1ELST_1EEEEEENS4_6LayoutINS5_IJSB_SD_SD_EEENS5_IJSD_NSA_ILi0EEESY_EEEEENS5_IJNS4_10UnderscoreES11_S11_EEEEENS4_23SM90_TMA_LOAD_MULTICASTENS4_14ComposedLayoutINS4_7SwizzleILi2ELi4ELi3EEENS4_18smem_ptr_flag_bitsILi16EEENSW_INS5_IJNSA_ILi8EEESJ_EEENS5_IJSJ_SD_EEEEEEEvNS4_8identityES14_S1E_vS1F_EENS_8epilogue10collective6detail29Sm90TmaWarpSpecializedAdapterINS1I_15DefaultEpilogueISL_SM_SM_NS1H_6thread17LinearCombinationISL_Li1EffLNS1M_9ScaleType4KindE0ELNS_15FloatRoundStyleE2ESL_EENS1_15EpilogueDefaultEEEEEvvEEEEvNT_6ParamsE:
[----:B------:R-:W0:Y:S01]  /*0000*/  LDC R1, c[0x0][0x28] ;  /* 0x00000a00ff017b82 */ /* 0x000e220000000800 */
[----:B------:R-:W1:Y:S01]  /*0010*/  S2R R18, SR_TID.X ;  /* 0x0000000000127919 */ /* 0x000e620000002100 */
[----:B------:R-:W-:Y:S01]  /*0020*/  ELECT P0, URZ, PT ;  /* 0x00000000003f782f */ /* 0x000fe20003800000 */
[----:B------:R-:W-:Y:S01]  /*0030*/  BSSY B0, `(.L_x_0) ;  /* 0x000000f000007945 */ /* 0x000fe20003800000 */
[--C-:B-1----:R-:W-:Y:S02]  /*0040*/  SHF.R.U32.HI R0, RZ, 0x5, R18.reuse ;  /* 0x00000005ff007819 */ /* 0x102fe40000011612 */
[----:B------:R-:W-:-:S03]  /*0050*/  SHF.R.U32.HI R3, RZ, 0x7, R18 ;  /* 0x00000007ff037819 */ /* 0x000fc60000011612 */
[----:B------:R-:W1:Y:S04]  /*0060*/  SHFL.IDX PT, R2, R0, RZ, 0x1f ;  /* 0x00001fff00027589 */ /* 0x000e6800000e0000 */
[----:B------:R2:W3:Y:S01]  /*0070*/  SHFL.IDX PT, R5, R3, RZ, 0x1f ;  /* 0x00001fff03057589 */ /* 0x0004e200000e0000 */
[----:B-1----:R-:W-:-:S13]  /*0080*/  ISETP.NE.OR P0, PT, R2, RZ, !P0 ;  /* 0x000000ff0200720c */ /* 0x002fda0004705670 */
[----:B0-23--:R-:W-:Y:S05]  /*0090*/  @P0 BRA `(.L_x_1) ;  /* 0x0000000000200947 */ /* 0x00dfea0003800000 */
[----:B------:R-:W-:Y:S02]  /*00a0*/  ULDC.64 UR4, c[0x0][0x198] ;  /* 0x0000660000047ab9 */ /* 0x000fe40000000a00 */
[----:B------:R-:W-:Y:S02]  /*00b0*/  UIADD3 UR6, UP0, UR4, 0xf0, URZ ;  /* 0x000000f004067890 */ /* 0x000fe4000ff1e03f */
[----:B------:R-:W-:Y:S02]  /*00c0*/  UIADD3 UR4, UP1, UR4, 0x1f0, URZ ;  /* 0x000001f004047890 */ /* 0x000fe4000ff3e03f */
[----:B------:R-:W-:Y:S02]  /*00d0*/  UIADD3.X UR7, URZ, UR5, URZ, UP0, !UPT ;  /* 0x000000053f077290 */ /* 0x000fe400087fe43f */
[----:B------:R-:W-:-:S07]  /*00e0*/  UIADD3.X UR5, URZ, UR5, URZ, UP1, !UPT ;  /* 0x000000053f057290 */ /* 0x000fce0008ffe43f */
[----:B------:R0:W-:Y:S02]  /*00f0*/  UTMACCTL.PF [UR6] ;  /* 0x00000000060079b9 */ /* 0x0001e40008040000 */
[----:B------:R0:W-:Y:S02]  /*0100*/  UTMACCTL.PF [UR4] ;  /* 0x00000000040079b9 */ /* 0x0001e40008040000 */
[----:B0-----:R-:W-:Y:S01]  /*0110*/  NOP ;  /* 0x0000000000007918 */ /* 0x001fe20000000000 */
.L_x_1:
[----:B------:R-:W-:Y:S05]  /*0120*/  BSYNC B0 ;  /* 0x0000000000007941 */ /* 0x000fea0003800000 */
.L_x_0:
[----:B------:R-:W0:Y:S02]  /*0130*/  SHFL.IDX PT, R3, R0, RZ, 0x1f ;  /* 0x00001fff00037589 */ /* 0x000e2400000e0000 */
[----:B0-----:R-:W-:-:S13]  /*0140*/  ISETP.NE.AND P0, PT, R3, RZ, PT ;  /* 0x000000ff0300720c */ /* 0x001fda0003f05270 */
[----:B------:R-:W-:Y:S05]  /*0150*/  @P0 BRA `(.L_x_2) ;  /* 0x0000000000d40947 */ /* 0x000fea0003800000 */
[----:B------:R-:W-:Y:S01]  /*0160*/  ELECT P0, URZ, PT ;  /* 0x00000000003f782f */ /* 0x000fe20003800000 */
[----:B------:R-:W-:-:S12]  /*0170*/  BSSY B0, `(.L_x_2) ;  /* 0x0000033000007945 */ /* 0x000fd80003800000 */
[----:B------:R-:W-:Y:S05]  /*0180*/  @!P0 BRA `(.L_x_3) ;  /* 0x0000000000c48947 */ /* 0x000fea0003800000 */
[----:B------:R-:W0:Y:S01]  /*0190*/  S2UR UR8, SR_CgaCtaId ;  /* 0x00000000000879c3 */ /* 0x000e220000008800 */
[----:B------:R-:W-:Y:S01]  /*01a0*/  UMOV UR4, 0x400 ;  /* 0x0000040000047882 */ /* 0x000fe20000000000 */
[----:B------:R-:W-:Y:S01]  /*01b0*/  UMOV UR5, 0x1 ;  /* 0x0000000100057882 */ /* 0x000fe20000000000 */
[----:B------:R-:W-:Y:S02]  /*01c0*/  UMOV UR6, 0xa ;  /* 0x0000000a00067882 */ /* 0x000fe40000000000 */
[----:B------:R-:W-:-:S04]  /*01d0*/  UIADD3 UR6, -UR6, 0x100000, URZ ;  /* 0x0010000006067890 */ /* 0x000fc8000fffe13f */
[----:B------:R-:W-:Y:S02]  /*01e0*/  USHF.L.U32 UR7, UR6, 0xb, URZ ;  /* 0x0000000b06077899 */ /* 0x000fe4000800063f */
[----:B------:R-:W-:Y:S02]  /*01f0*/  USHF.L.U32 UR6, UR6, 0x1, URZ ;  /* 0x0000000106067899 */ /* 0x000fe4000800063f */
[----:B0-----:R-:W-:Y:S02]  /*0200*/  ULEA UR8, UR8, UR4, 0x18 ;  /* 0x0000000408087291 */ /* 0x001fe4000f8ec03f */
[----:B------:R-:W-:-:S04]  /*0210*/  UIADD3 UR4, -UR5, 0x100000, URZ ;  /* 0x0010000005047890 */ /* 0x000fc8000fffe13f */
[----:B------:R-:W-:Y:S02]  /*0220*/  USHF.L.U32 UR5, UR4, 0xb, URZ ;  /* 0x0000000b04057899 */ /* 0x000fe4000800063f */
[----:B------:R-:W-:Y:S01]  /*0230*/  USHF.L.U32 UR4, UR4, 0x1, URZ ;  /* 0x0000000104047899 */ /* 0x000fe2000800063f */
[----:B------:R-:W0:Y:S11]  /*0240*/  FENCE.VIEW.ASYNC.S ;  /* 0x00000000000073c6 */ /* 0x000e360000000000 */
[----:B0-----:R0:W1:Y:S01]  /*0250*/  SYNCS.EXCH.64 URZ, [UR8], UR4 ;  /* 0x00000004083f75b2 */ /* 0x0010620008000100 */
[----:B------:R0:W2:Y:S01]  /*0260*/  SYNCS.EXCH.64 URZ, [UR8+0x90], UR6 ;  /* 0x00009006083f75b2 */ /* 0x0000a20008000100 */
[----:B------:R0:W3:Y:S01]  /*0270*/  SYNCS.EXCH.64 URZ, [UR8+0x8], UR4 ;  /* 0x00000804083f75b2 */ /* 0x0000e20008000100 */
[----:B------:R0:W4:Y:S01]  /*0280*/  SYNCS.EXCH.64 URZ, [UR8+0x98], UR6 ;  /* 0x00009806083f75b2 */ /* 0x0001220008000100 */
[----:B------:R0:W0:Y:S01]  /*0290*/  SYNCS.EXCH.64 URZ, [UR8+0x10], UR4 ;  /* 0x00001004083f75b2 */ /* 0x0000220008000100 */
        /* <DEDUP_REMOVED lines=31> */
[----:B-1234-:R-:W-:Y:S01]  /*0490*/  NOP ;  /* 0x0000000000007918 */ /* 0x01efe20000000000 */
.L_x_3:
[----:B0-----:R-:W-:Y:S05]  /*04a0*/  BSYNC B0 ;  /* 0x0000000000007941 */ /* 0x001fea0003800000 */
.L_x_2:
[----:B------:R-:W-:Y:S01]  /*04b0*/  SHF.R.S32.HI R7, RZ, 0x1f, R18 ;  /* 0x0000001fff077819 */ /* 0x000fe20000011412 */
[----:B------:R-:W0:Y:S01]  /*04c0*/  SHFL.IDX PT, R0, R0, RZ, 0x1f ;  /* 0x00001fff00007589 */ /* 0x000e2200000e0000 */
[----:B------:R-:W1:Y:S01]  /*04d0*/  S2UR UR8, SR_CTAID.X ;  /* 0x00000000000879c3 */ /* 0x000e620000002500 */
[----:B------:R-:W-:Y:S02]  /*04e0*/  ELECT P0, URZ, PT ;  /* 0x00000000003f782f */ /* 0x000fe40003800000 */
[----:B------:R-:W-:Y:S01]  /*04f0*/  LEA.HI R7, R7, R18, RZ, 0x7 ;  /* 0x0000001207077211 */ /* 0x000fe200078f38ff */
[----:B------:R-:W2:Y:S01]  /*0500*/  S2R R4, SR_CTAID.Y ;  /* 0x0000000000047919 */ /* 0x000ea20000002600 */
[----:B------:R-:W-:Y:S01]  /*0510*/  SHF.R.S32.HI R8, RZ, 0x1f, R3 ;  /* 0x0000001fff087819 */ /* 0x000fe20000011403 */
[----:B------:R-:W-:Y:S01]  /*0520*/  ULDC UR4, c[0x0][0x150] ;  /* 0x0000540000047ab9 */ /* 0x000fe20000000800 */
[----:B------:R-:W-:Y:S01]  /*0530*/  LOP3.LUT R7, R7, 0xffffff80, RZ, 0xc0, !PT ;  /* 0xffffff8007077812 */ /* 0x000fe200078ec0ff */
[----:B------:R-:W-:Y:S01]  /*0540*/  NOP ;  /* 0x0000000000007918 */ /* 0x000fe20000000000 */
[----:B------:R-:W-:Y:S01]  /*0550*/  LEA.HI R8, R8, R3, RZ, 0x2 ;  /* 0x0000000308087211 */ /* 0x000fe200078f10ff */
[----:B------:R-:W3:Y:S01]  /*0560*/  LDC R10, c[0x0][0x144] ;  /* 0x00005100ff0a7b82 */ /* 0x000ee20000000800 */
[----:B------:R-:W-:Y:S01]  /*0570*/  NOP ;  /* 0x0000000000007918 */ /* 0x000fe20000000000 */
[----:B------:R-:W-:Y:S01]  /*0580*/  IMAD.IADD R6, R18, 0x1, -R7 ;  /* 0x0000000112067824 */ /* 0x000fe200078e0a07 */
[----:B------:R-:W-:Y:S01]  /*0590*/  LOP3.LUT R8, R8, 0x3ffffffc, RZ, 0xc0, !PT ;  /* 0x3ffffffc08087812 */ /* 0x000fe200078ec0ff */
[----:B------:R-:W-:Y:S01]  /*05a0*/  IMAD.MOV.U32 R23, RZ, RZ, 0x1 ;  /* 0x00000001ff177424 */ /* 0x000fe200078e00ff */
[----:B------:R-:W-:-:S02]  /*05b0*/  ISETP.NE.AND P3, PT, R5, RZ, PT ;  /* 0x000000ff0500720c */ /* 0x000fc40003f65270 */
[----:B------:R-:W-:Y:S01]  /*05c0*/  SHF.R.S32.HI R7, RZ, 0x1f, R6 ;  /* 0x0000001fff077819 */ /* 0x000fe20000011406 */
[----:B------:R-:W-:Y:S01]  /*05d0*/  IMAD.IADD R8, R3, 0x1, -R8 ;  /* 0x0000000103087824 */ /* 0x000fe200078e0a08 */
[----:B------:R-:W4:Y:S02]  /*05e0*/  LDC R13, c[0x0][0x140] ;  /* 0x00005000ff0d7b82 */ /* 0x000f240000000800 */
[----:B------:R-:W-:Y:S02]  /*05f0*/  LEA.HI R7, R7, R6, RZ, 0x3 ;  /* 0x0000000607077211 */ /* 0x000fe400078f18ff */
[----:B0-----:R-:W-:Y:S02]  /*0600*/  ISETP.NE.OR P0, PT, R0, RZ, !P0 ;  /* 0x000000ff0000720c */ /* 0x001fe40004705670 */
[--C-:B------:R-:W-:Y:S02]  /*0610*/  SHF.R.S32.HI R0, RZ, 0x3, R7.reuse ;  /* 0x00000003ff007819 */ /* 0x100fe40000011407 */
[----:B------:R-:W-:-:S02]  /*0620*/  SHF.R.S32.HI R7, RZ, 0x1f, R7 ;  /* 0x0000001fff077819 */ /* 0x000fc40000011407 */
[----:B-1----:R-:W-:Y:S02]  /*0630*/  I2FP.F32.U32 R9, UR8 ;  /* 0x0000000800097c45 */ /* 0x002fe40008201000 */
[----:B------:R-:W-:-:S03]  /*0640*/  LEA.HI R7, R7, R0, RZ, 0x2 ;  /* 0x0000000007077211 */ /* 0x000fc600078f10ff */
[----:B------:R-:W-:Y:S01]  /*0650*/  FMUL R9, R9, UR4 ;  /* 0x0000000409097c20 */ /* 0x000fe20008400000 */
[----:B------:R-:W-:Y:S01]  /*0660*/  LOP3.LUT R7, R7, 0xfffffffc, RZ, 0xc0, !PT ;  /* 0xfffffffc07077812 */ /* 0x000fe200078ec0ff */
[----:B------:R-:W-:Y:S01]  /*0670*/  VOTEU.ALL UP0, P0 ;  /* 0x00000000003f7886 */ /* 0x000fe20000000000 */
[----:B--2---:R-:W-:Y:S01]  /*0680*/  I2FP.F32.U32 R3, R4 ;  /* 0x0000000400037245 */ /* 0x004fe20000201000 */
[----:B------:R-:W-:Y:S01]  /*0690*/  ULDC UR4, c[0x0][0x154] ;  /* 0x0000550000047ab9 */ /* 0x000fe20000000800 */
[----:B------:R-:W-:Y:S01]  /*06a0*/  VOTEU.ALL UP1, P0 ;  /* 0x00000000003f7886 */ /* 0x000fe20000020000 */
[----:B------:R-:W0:Y:S01]  /*06b0*/  F2I.U32.TRUNC.NTZ R9, R9 ;  /* 0x0000000900097305 */ /* 0x000e22000020f000 */
[----:B------:R-:W-:Y:S01]  /*06c0*/  IMAD.IADD R7, R0, 0x1, -R7 ;  /* 0x0000000100077824 */ /* 0x000fe200078e0a07 */
[----:B------:R-:W1:Y:S01]  /*06d0*/  @!UP0 S2UR UR7, SR_CgaCtaId ;  /* 0x00000000000789c3 */ /* 0x000e620000008800 */
[----:B------:R-:W-:Y:S01]  /*06e0*/  FMUL R12, R3, UR4 ;  /* 0x00000004030c7c20 */ /* 0x000fe20008400000 */
[----:B------:R-:W-:Y:S01]  /*06f0*/  UMOV UR4, 0x20 ;  /* 0x0000002000047882 */ /* 0x000fe20000000000 */
[----:B------:R-:W-:Y:S01]  /*0700*/  IMAD R8, R8, 0x4, R7 ;  /* 0x0000000408087824 */ /* 0x000fe200078e0207 */
[----:B------:R-:W-:Y:S01]  /*0710*/  @!UP0 UMOV UR6, 0x400 ;  /* 0x0000040000068882 */ /* 0x000fe20000000000 */
[----:B------:R-:W-:-:S04]  /*0720*/  @!UP0 UIADD3 UR4, -UR4, 0x100000, URZ ;  /* 0x0010000004048890 */ /* 0x000fc8000fffe13f */
[----:B------:R-:W-:Y:S02]  /*0730*/  @!UP0 USHF.L.U32 UR5, UR4, 0xb, URZ ;  /* 0x0000000b04058899 */ /* 0x000fe4000800063f */
[----:B------:R-:W-:Y:S01]  /*0740*/  @!UP0 USHF.L.U32 UR4, UR4, 0x1, URZ ;  /* 0x0000000104048899 */ /* 0x000fe2000800063f */
[----:B----4-:R-:W-:Y:S01]  /*0750*/  ISETP.EQ.U32.AND P2, PT, R13, 0x1, PT ;  /* 0x000000010d00780c */ /* 0x010fe20003f42070 */
[----:B------:R-:W2:Y:S01]  /*0760*/  F2I.U32.TRUNC.NTZ R12, R12 ;  /* 0x0000000c000c7305 */ /* 0x000ea2000020f000 */
[----:B------:R-:W-:Y:S01]  /*0770*/  LEA.HI R0, R8, R8, RZ, 0x1 ;  /* 0x0000000808007211 */ /* 0x000fe200078f08ff */
[----:B------:R-:W4:Y:S03]  /*0780*/  LDC R7, c[0x0][0x148] ;  /* 0x00005200ff077b82 */ /* 0x000f260000000800 */
[----:B------:R-:W-:Y:S01]  /*0790*/  LOP3.LUT R11, R0, 0xfffffffe, RZ, 0xc0, !PT ;  /* 0xfffffffe000b7812 */ /* 0x000fe200078ec0ff */
[----:B0-----:R-:W-:Y:S01]  /*07a0*/  IMAD.MOV R15, RZ, RZ, -R9 ;  /* 0x000000ffff0f7224 */ /* 0x001fe200078e0a09 */
[----:B------:R-:W-:-:S03]  /*07b0*/  SHF.R.S32.HI R9, RZ, 0x1f, R2 ;  /* 0x0000001fff097819 */ /* 0x000fc60000011402 */
[----:B---3--:R-:W-:Y:S01]  /*07c0*/  IMAD R3, R10, R15, UR8 ;  /* 0x000000080a037e24 */ /* 0x008fe2000f8e020f */
[----:B------:R-:W-:Y:S01]  /*07d0*/  LEA.HI R9, R9, R2, RZ, 0x2 ;  /* 0x0000000209097211 */ /* 0x000fe200078f10ff */
[C---:B------:R-:W-:Y:S02]  /*07e0*/  IMAD.IADD R0, R8.reuse, 0x1, -R11 ;  /* 0x0000000108007824 */ /* 0x040fe400078e0a0b */
[----:B------:R-:W-:Y:S01]  /*07f0*/  IMAD.SHL.U32 R11, R8, 0x4, RZ ;  /* 0x00000004080b7824 */ /* 0x000fe200078e00ff */
[----:B------:R-:W-:Y:S01]  /*0800*/  LOP3.LUT R9, R9, 0xfffffffc, RZ, 0xc0, !PT ;  /* 0xfffffffc09097812 */ /* 0x000fe200078ec0ff */
[----:B--2---:R-:W-:Y:S01]  /*0810*/  IMAD.MOV R21, RZ, RZ, -R12 ;  /* 0x000000ffff157224 */ /* 0x004fe200078e0a0c */
[----:B------:R-:W-:Y:S01]  /*0820*/  ISETP.NE.AND P4, PT, R0, R3, PT ;  /* 0x000000030000720c */ /* 0x000fe20003f85270 */
[----:B-1----:R-:W-:Y:S01]  /*0830*/  @!UP0 ULEA UR6, UR7, UR6, 0x18 ;  /* 0x0000000607068291 */ /* 0x002fe2000f8ec03f */
[----:B------:R-:W-:Y:S01]  /*0840*/  LOP3.LUT R22, R8, 0xc, R11, 0x78, !PT ;  /* 0x0000000c08167812 */ /* 0x000fe200078e780b */
[----:B------:R-:W-:Y:S01]  /*0850*/  IMAD.IADD R0, R2, 0x1, -R9 ;  /* 0x0000000102007824 */ /* 0x000fe200078e0a09 */
[----:B------:R-:W-:Y:S01]  /*0860*/  VOTEU.ALL UP0, P0 ;  /* 0x00000000003f7886 */ /* 0x000fe20000000000 */
[----:B------:R-:W-:Y:S01]  /*0870*/  LOP3.LUT P0, RZ, R6, 0x7, RZ, 0xc0, !PT ;  /* 0x0000000706ff7812 */ /* 0x000fe2000780c0ff */
[----:B------:R-:W-:-:S02]  /*0880*/  VIADD R6, R5, 0xffffffff ;  /* 0xffffffff05067836 */ /* 0x000fc40000000000 */
[----:B------:R-:W-:Y:S01]  /*0890*/  ISETP.NE.AND P1, PT, R0, 0x3, PT ;  /* 0x000000030000780c */ /* 0x000fe20003f25270 */
[----:B----4-:R-:W-:Y:S01]  /*08a0*/  IMAD R9, R7, R21, R4 ;  /* 0x0000001507097224 */ /* 0x010fe200078e0204 */
[----:B------:R-:W-:Y:S02]  /*08b0*/  ISETP.LT.U32.AND P0, PT, R22, 0x8, !P0 ;  /* 0x000000081600780c */ /* 0x000fe40004701070 */
[----:B------:R-:W-:Y:S01]  /*08c0*/  ISETP.EQ.OR P1, PT, R0, RZ, !P1 ;  /* 0x000000ff0000720c */ /* 0x000fe20004f22670 */
[----:B------:R-:W0:Y:S02]  /*08d0*/  FENCE.VIEW.ASYNC.S ;  /* 0x00000000000073c6 */ /* 0x000e240000000000 */
[----:B0-----:R0:W1:Y:S01]  /*08e0*/  @!UP0 SYNCS.EXCH.64 URZ, [UR6+0x130], UR4 ;  /* 0x00013004063f85b2 */ /* 0x0010620008000100 */
[----:B------:R-:W-:Y:S02]  /*08f0*/  @P4 LEA.HI R2, R22, R22, RZ, 0x1 ;  /* 0x0000001616024211 */ /* 0x000fe400078f08ff */
[----:B------:R-:W-:-:S02]  /*0900*/  ISETP.EQ.AND P1, PT, R5, RZ, P1 ;  /* 0x000000ff0500720c */ /* 0x000fc40000f22270 */
[----:B------:R-:W-:Y:S02]  /*0910*/  @P4 SHF.R.S32.HI R2, RZ, 0x1, R2 ;  /* 0x00000001ff024819 */ /* 0x000fe40000011402 */
[----:B------:R-:W-:Y:S02]  /*0920*/  ISETP.GE.U32.AND P6, PT, R6, 0x2, PT ;  /* 0x000000020600780c */ /* 0x000fe40003fc6070 */
[----:B------:R-:W-:Y:S02]  /*0930*/  @P4 ISETP.NE.AND P5, PT, R2, R9, PT ;  /* 0x000000090200420c */ /* 0x000fe40003fa5270 */
[----:B------:R-:W-:Y:S02]  /*0940*/  SEL R2, RZ, 0x1, !P0 ;  /* 0x00000001ff027807 */ /* 0x000fe40004000000 */
[----:B------:R-:W-:Y:S02]  /*0950*/  @P4 SEL R23, RZ, 0x1, P5 ;  /* 0x00000001ff174807 */ /* 0x000fe40002800000 */
[----:B------:R-:W-:Y:S01]  /*0960*/  SEL R19, RZ, 0x1, !P1 ;  /* 0x00000001ff137807 */ /* 0x000fe20004800000 */
[----:B------:R0:W2:Y:S01]  /*0970*/  @!UP1 SYNCS.EXCH.64 URZ, [UR6+0x138], UR4 ;  /* 0x00013804063f95b2 */ /* 0x0000a20008000100 */
[----:B------:R-:W-:Y:S01]  /*0980*/  LOP3.LUT R23, R23, R2, RZ, 0xc0, !PT ;  /* 0x0000000217177212 */ /* 0x000fe200078ec0ff */
[----:B------:R-:W-:Y:S01]  /*0990*/  NOP ;  /* 0x0000000000007918 */ /* 0x000fe20000000000 */
[----:B------:R-:W-:Y:S01]  /*09a0*/  SEL R19, R19, 0x2, P6 ;  /* 0x0000000213137807 */ /* 0x000fe20003000000 */
[----:B------:R-:W-:Y:S06]  /*09b0*/  @!P2 BRA `(.L_x_4) ;  /* 0x000000000008a947 */ /* 0x000fec0003800000 */
[----:B-12---:R-:W-:Y:S01]  /*09c0*/  UCGABAR_ARV ;  /* 0x00000000000079c7 */ /* 0x006fe20008000000 */
[----:B------:R-:W-:Y:S05]  /*09d0*/  BRA `(.L_x_5) ;  /* 0x0000000000047947 */ /* 0x000fea0003800000 */
.L_x_4:
[----:B-12---:R-:W-:Y:S01]  /*09e0*/  NOP ;  /* 0x0000000000007918 */ /* 0x006fe20000000000 */
.L_x_5:
[----:B------:R-:W1:Y:S01]  /*09f0*/  LDC R2, c[0x0][0x65c] ;  /* 0x00019700ff027b82 */ /* 0x000e620000000800 */
[----:B------:R-:W-:Y:S02]  /*0a00*/  IMAD.U32 R8, RZ, RZ, UR8 ;  /* 0x00000008ff087e24 */ /* 0x000fe4000f8e00ff */
[----:B------:R-:W-:Y:S01]  /*0a10*/  IMAD.MOV.U32 R9, RZ, RZ, RZ ;  /* 0x000000ffff097224 */ /* 0x000fe200078e00ff */
[----:B-1----:R-:W-:-:S04]  /*0a20*/  ISETP.NE.AND P1, PT, R2, 0x1, PT ;  /* 0x000000010200780c */ /* 0x002fc80003f25270 */
[----:B------:R-:W-:-:S09]  /*0a30*/  P2R R5, PR, RZ, 0x2 ;  /* 0x00000002ff057803 */ /* 0x000fd20000000000 */
[----:B------:R-:W1:Y:S01]  /*0a40*/  @P1 LDC R17, c[0x0][0x10] ;  /* 0x00000400ff111b82 */ /* 0x000e620000000800 */
[----:B------:R-:W-:Y:S02]  /*0a50*/  @P1 IMAD.MOV.U32 R5, RZ, RZ, RZ ;  /* 0x000000ffff051224 */ /* 0x000fe400078e00ff */
[----:B------:R-:W-:-:S05]  /*0a60*/  @P1 IMAD.MOV.U32 R13, RZ, RZ, RZ ;  /* 0x000000ffff0d1224 */ /* 0x000fca00078e00ff */
[----:B------:R-:W2:Y:S01]  /*0a70*/  @!P1 LDC R11, c[0x0][0xc] ;  /* 0x00000300ff0b9b82 */ /* 0x000ea20000000800 */
[----:B-1----:R-:W-:-:S04]  /*0a80*/  @P1 IMAD.WIDE.U32 R16, R17, UR8, R4 ;  /* 0x0000000811101c25 */ /* 0x002fc8000f8e0004 */
[----:B------:R-:W-:Y:S02]  /*0a90*/  @P1 IMAD.IADD R17, R17, 0x1, R13 ;  /* 0x0000000111111824 */ /* 0x000fe400078e020d */
[----:B--2---:R-:W-:-:S04]  /*0aa0*/  @!P1 IMAD.WIDE.U32 R8, R4, R11, R8 ;  /* 0x0000000b04089225 */ /* 0x004fc800078e0008 */
[----:B------:R-:W-:Y:S02]  /*0ab0*/  @!P1 IMAD.MOV.U32 R16, RZ, RZ, R8 ;  /* 0x000000ffff109224 */ /* 0x000fe400078e0008 */
[----:B------:R-:W-:Y:S01]  /*0ac0*/  @!P1 IMAD.MOV.U32 R17, RZ, RZ, R9 ;  /* 0x000000ffff119224 */ /* 0x000fe200078e0009 */
[----:B------:R-:W-:Y:S06]  /*0ad0*/  @!P2 BRA `(.L_x_6) ;  /* 0x00000000000ca947 */ /* 0x000fec0003800000 */
[----:B------:R-:W-:Y:S01]  /*0ae0*/  UCGABAR_WAIT ;  /* 0x0000000000007dc7 */ /* 0x000fe20008000000 */
[----:B------:R-:W-:Y:S01]  /*0af0*/  CCTL.IVALL ;  /* 0x00000000ff00798f */ /* 0x000fe20002000000 */
[----:B------:R-:W-:Y:S05]  /*0b00*/  BRA `(.L_x_7) ;  /* 0x0000000000047947 */ /* 0x000fea0003800000 */
.L_x_6:
[----:B------:R-:W-:Y:S06]  /*0b10*/  BAR.SYNC.DEFER_BLOCKING 0x0 ;  /* 0x0000000000007b1d */ /* 0x000fec0000010000 */
.L_x_7:
[----:B------:R-:W-:Y:S05]  /*0b20*/  @!P3 BRA `(.L_x_8) ;  /* 0x0000003c009cb947 */ /* 0x000fea0003800000 */
[----:B------:R-:W-:-:S13]  /*0b30*/  ISETP.GT.U32.AND P0, PT, R6, 0x1, PT ;  /* 0x000000010600780c */ /* 0x000fda0003f04070 */
[----:B0-----:R-:W-:Y:S05]  /*0b40*/  @P0 EXIT ;  /* 0x000000000000094d */ /* 0x001fea0003800000 */
[----:B------:R-:W-:Y:S01]  /*0b50*/  ULDC.64 UR4, c[0x0][0x650] ;  /* 0x0001940000047ab9 */ /* 0x000fe20000000a00 */
[----:B------:R-:W-:Y:S01]  /*0b60*/  PRMT R0, RZ, 0x7610, R0 ;  /* 0x00007610ff007816 */ /* 0x000fe20000000000 */
[----:B------:R-:W-:Y:S01]  /*0b70*/  IMAD.MOV.U32 R60, RZ, RZ, -0x1 ;  /* 0xffffffffff3c7424 */ /* 0x000fe200078e00ff */
[----:B------:R-:W-:Y:S01]  /*0b80*/  ISETP.GE.U32.AND P0, PT, R16, UR4, PT ;  /* 0x0000000410007c0c */ /* 0x000fe2000bf06070 */
[----:B------:R-:W-:Y:S02]  /*0b90*/  IMAD.MOV.U32 R61, RZ, RZ, -0x1 ;  /* 0xffffffffff3d7424 */ /* 0x000fe400078e00ff */
[----:B------:R-:W-:Y:S01]  /*0ba0*/  IMAD.MOV.U32 R59, RZ, RZ, -0x1 ;  /* 0xffffffffff3b7424 */ /* 0x000fe200078e00ff */
[----:B------:R-:W-:-:S13]  /*0bb0*/  ISETP.GE.U32.AND.EX P0, PT, R17, UR5, PT, P0 ;  /* 0x0000000511007c0c */ /* 0x000fda000bf06100 */
[----:B------:R-:W-:Y:S05]  /*0bc0*/  @P0 BRA `(.L_x_9) ;  /* 0x0000000400280947 */ /* 0x000fea0003800000 */
[----:B------:R-:W0:Y:S01]  /*0bd0*/  LDC.64 R24, c[0x0][0x628] ;  /* 0x00018a00ff187b82 */ /* 0x000e220000000a00 */
[----:B------:R-:W-:Y:S02]  /*0be0*/  IMAD.MOV.U32 R8, RZ, RZ, R16 ;  /* 0x000000ffff087224 */ /* 0x000fe400078e0010 */
[----:B------:R-:W-:-:S05]  /*0bf0*/  IMAD.MOV.U32 R9, RZ, RZ, R17 ;  /* 0x000000ffff097224 */ /* 0x000fca00078e0011 */
[----:B------:R-:W1:Y:S08]  /*0c00*/  LDC R0, c[0x0][0x630] ;  /* 0x00018c00ff007b82 */ /* 0x000e700000000800 */
[----:B------:R-:W2:Y:S01]  /*0c10*/  LDC.64 R26, c[0x0][0x620] ;  /* 0x00018800ff1a7b82 */ /* 0x000ea20000000a00 */
[----:B0-----:R-:W-:-:S04]  /*0c20*/  ISETP.NE.U32.AND P0, PT, R24, RZ, PT ;  /* 0x000000ff1800720c */ /* 0x001fc80003f05070 */
[----:B------:R-:W-:-:S13]  /*0c30*/  ISETP.NE.AND.EX P0, PT, R25, RZ, PT, P0 ;  /* 0x000000ff1900720c */ /* 0x000fda0003f05300 */
[----:B-12---:R-:W-:Y:S05]  /*0c40*/  @!P0 BRA `(.L_x_10) ;  /* 0x0000000000288947 */ /* 0x006fea0003800000 */
[----:B------:R-:W0:Y:S02]  /*0c50*/  LDC R13, c[0x0][0x634] ;  /* 0x00018d00ff0d7b82 */ /* 0x000e240000000800 */
[----:B0-----:R-:W-:-:S05]  /*0c60*/  IADD3 R13, P0, R16, R13, RZ ;  /* 0x0000000d100d7210 */ /* 0x001fca0007f1e0ff */
[----:B------:R-:W-:-:S04]  /*0c70*/  IMAD.X R15, RZ, RZ, R17, P0 ;  /* 0x000000ffff0f7224 */ /* 0x000fc800000e0611 */
[----:B------:R-:W-:-:S04]  /*0c80*/  IMAD.WIDE.U32 R8, R15, R24, RZ ;  /* 0x000000180f087225 */ /* 0x000fc800078e00ff */
[----:B------:R-:W-:-:S04]  /*0c90*/  IMAD.WIDE.U32 R10, P0, R13, R25, R8 ;  /* 0x000000190d0a7225 */ /* 0x000fc80007800008 */
[----:B------:R-:W-:-:S04]  /*0ca0*/  IMAD.WIDE.U32 R8, R13, R24, RZ ;  /* 0x000000180d087225 */ /* 0x000fc800078e00ff */
[----:B------:R-:W-:Y:S01]  /*0cb0*/  IMAD.X R13, RZ, RZ, RZ, P0 ;  /* 0x000000ffff0d7224 */ /* 0x000fe200000e06ff */
[----:B------:R-:W-:Y:S01]  /*0cc0*/  IADD3 RZ, P0, R9, R10, RZ ;  /* 0x0000000a09ff7210 */ /* 0x000fe20007f1e0ff */
[----:B------:R-:W-:-:S04]  /*0cd0*/  IMAD.MOV.U32 R12, RZ, RZ, R11 ;  /* 0x000000ffff0c7224 */ /* 0x000fc800078e000b */
[----:B------:R-:W-:-:S08]  /*0ce0*/  IMAD.WIDE.U32.X R8, R15, R25, R12, P0 ;  /* 0x000000190f087225 */ /* 0x000fd000000e040c */
.L_x_10:
[----:B------:R-:W0:Y:S01]  /*0cf0*/  LDC.64 R24, c[0x0][0x640] ;  /* 0x00019000ff187b82 */ /* 0x000e220000000a00 */
[-CC-:B------:R-:W-:Y:S01]  /*0d00*/  SHF.R.U64 R59, R8, R0.reuse, R9.reuse ;  /* 0x00000000083b7219 */ /* 0x180fe20000001209 */
[----:B------:R-:W-:Y:S01]  /*0d10*/  IMAD R30, R7, R21, R4 ;  /* 0x00000015071e7224 */ /* 0x000fe200078e0204 */
[----:B------:R-:W-:Y:S01]  /*0d20*/  SHF.R.U32.HI R0, RZ, R0, R9 ;  /* 0x00000000ff007219 */ /* 0x000fe20000011609 */
[----:B------:R-:W-:Y:S01]  /*0d30*/  IMAD.MOV.U32 R21, RZ, RZ, 0x1 ;  /* 0x00000001ff157424 */ /* 0x000fe200078e00ff */
[----:B------:R-:W-:-:S03]  /*0d40*/  IADD3 R5, P0, RZ, -R59, RZ ;  /* 0x8000003bff057210 */ /* 0x000fc60007f1e0ff */
[----:B------:R-:W1:Y:S02]  /*0d50*/  LDC R6, c[0x0][0x618] ;  /* 0x00018600ff067b82 */ /* 0x000e640000000800 */
[----:B------:R-:W-:-:S04]  /*0d60*/  IMAD.X R9, RZ, RZ, ~R0, P0 ;  /* 0x000000ffff097224 */ /* 0x000fc800000e0e00 */
[-C--:B------:R-:W-:Y:S02]  /*0d70*/  IMAD R0, R9, R26.reuse, RZ ;  /* 0x0000001a09007224 */ /* 0x080fe400078e02ff */
[----:B------:R-:W2:Y:S01]  /*0d80*/  LDC R11, c[0x0][0x608] ;  /* 0x00018200ff0b7b82 */ /* 0x000ea20000000800 */
[----:B------:R-:W-:-:S04]  /*0d90*/  IMAD.WIDE.U32 R8, R5, R26, R16 ;  /* 0x0000001a05087225 */ /* 0x000fc800078e0010 */
[----:B------:R-:W-:-:S03]  /*0da0*/  IMAD R5, R5, R27, R0 ;  /* 0x0000001b05057224 */ /* 0x000fc600078e0200 */
[----:B------:R-:W3:Y:S01]  /*0db0*/  LDC R12, c[0x0][0x658] ;  /* 0x00019600ff0c7b82 */ /* 0x000ee20000000800 */
[----:B0-----:R-:W-:Y:S01]  /*0dc0*/  ISETP.NE.U32.AND P0, PT, R24, RZ, PT ;  /* 0x000000ff1800720c */ /* 0x001fe20003f05070 */
[----:B------:R-:W-:Y:S02]  /*0dd0*/  IMAD.IADD R5, R9, 0x1, R5 ;  /* 0x0000000109057824 */ /* 0x000fe400078e0205 */
[----:B------:R-:W-:Y:S01]  /*0de0*/  IMAD.MOV.U32 R9, RZ, RZ, -0x1 ;  /* 0xffffffffff097424 */ /* 0x000fe200078e00ff */
[----:B------:R-:W-:-:S03]  /*0df0*/  ISETP.NE.AND.EX P0, PT, R25, RZ, PT, P0 ;  /* 0x000000ff1900720c */ /* 0x000fc60003f05300 */
[----:B------:R-:W0:Y:S01]  /*0e00*/  LDC R15, c[0x0][0x600] ;  /* 0x00018000ff0f7b82 */ /* 0x000e220000000800 */
[-CC-:B-1----:R-:W-:Y:S02]  /*0e10*/  SHF.R.U64 R13, R8, R6.reuse, R5.reuse ;  /* 0x00000006080d7219 */ /* 0x182fe40000001205 */
[----:B------:R-:W-:-:S05]  /*0e20*/  SHF.R.U32.HI R0, RZ, R6, R5 ;  /* 0x00000006ff007219 */ /* 0x000fca0000011605 */
[----:B------:R-:W1:Y:S01]  /*0e30*/  LDC R14, c[0x0][0x648] ;  /* 0x00019200ff0e7b82 */ /* 0x000e620000000800 */
[-CC-:B--2---:R-:W-:Y:S02]  /*0e40*/  SHF.R.U64 R27, R13, R11.reuse, R0.reuse ;  /* 0x0000000b0d1b7219 */ /* 0x184fe40000001200 */
[----:B------:R-:W-:-:S05]  /*0e50*/  SHF.R.U32.HI R5, RZ, R11, R0 ;  /* 0x0000000bff057219 */ /* 0x000fca0000011600 */
[----:B------:R-:W2:Y:S01]  /*0e60*/  LDC R20, c[0x0][0x638] ;  /* 0x00018e00ff147b82 */ /* 0x000ea20000000800 */
[-CC-:B---3--:R-:W-:Y:S02]  /*0e70*/  SHF.R.U64 R28, R27, R12.reuse, R5.reuse ;  /* 0x0000000c1b1c7219 */ /* 0x188fe40000001205 */
[-C--:B------:R-:W-:Y:S02]  /*0e80*/  SHF.L.U32 R0, R9, R12.reuse, RZ ;  /* 0x0000000c09007219 */ /* 0x080fe400000006ff */
[----:B------:R-:W-:Y:S01]  /*0e90*/  SHF.R.U32.HI R5, RZ, R12, R5 ;  /* 0x0000000cff057219 */ /* 0x000fe20000011605 */
[----:B------:R-:W-:Y:S01]  /*0ea0*/  IMAD.MOV.U32 R4, RZ, RZ, R28 ;  /* 0x000000ffff047224 */ /* 0x000fe200078e001c */
[----:B------:R-:W-:Y:S01]  /*0eb0*/  LOP3.LUT R10, RZ, R0, RZ, 0x33, !PT ;  /* 0x00000000ff0a7212 */ /* 0x000fe200078e33ff */
[----:B------:R-:W3:Y:S01]  /*0ec0*/  LDC R26, c[0x0][0x610] ;  /* 0x00018400ff1a7b82 */ /* 0x000ee20000000800 */
[----:B------:R-:W-:Y:S05]  /*0ed0*/  @!P0 BRA `(.L_x_11) ;  /* 0x0000000000288947 */ /* 0x000fea0003800000 */
[----:B------:R-:W4:Y:S02]  /*0ee0*/  LDC R9, c[0x0][0x64c] ;  /* 0x00019300ff097b82 */ /* 0x000f240000000800 */
[----:B----4-:R-:W-:-:S05]  /*0ef0*/  IADD3 R9, P0, R28, R9, RZ ;  /* 0x000000091c097210 */ /* 0x010fca0007f1e0ff */
        /* <DEDUP_REMOVED lines=8> */
.L_x_11:
[----:B-1----:R-:W-:Y:S01]  /*0f80*/  SHF.R.U64 R4, R4, R14, R5 ;  /* 0x0000000e04047219 */ /* 0x002fe20000001205 */
[----:B0-----:R-:W-:Y:S01]  /*0f90*/  VIADD R6, R15, 0xffffffff ;  /* 0xffffffff0f067836 */ /* 0x001fe20000000000 */
[----:B------:R-:W-:Y:S02]  /*0fa0*/  SHF.L.U32 R0, R21, R12, RZ ;  /* 0x0000000c15007219 */ /* 0x000fe400000006ff */
[----:B------:R-:W-:Y:S01]  /*0fb0*/  LOP3.LUT R5, R27, R10, RZ, 0xc0, !PT ;  /* 0x0000000a1b057212 */ /* 0x000fe200078ec0ff */
[----:B------:R-:W-:Y:S01]  /*0fc0*/  IMAD.MOV R7, RZ, RZ, -R4 ;  /* 0x000000ffff077224 */ /* 0x000fe200078e0a04 */
[----:B------:R-:W-:Y:S02]  /*0fd0*/  SEL R3, R3, R30, !P1 ;  /* 0x0000001e03037207 */ /* 0x000fe40004800000 */
[----:B------:R-:W-:Y:S01]  /*0fe0*/  LOP3.LUT R6, R13, R6, RZ, 0xc0, !PT ;  /* 0x000000060d067212 */ /* 0x000fe200078ec0ff */
[----:B------:R-:W-:Y:S02]  /*0ff0*/  IMAD R4, R0, R4, R5 ;  /* 0x0000000400047224 */ /* 0x000fe400078e0205 */
[----:B--2---:R-:W-:-:S02]  /*1000*/  IMAD R0, R7, R20, R28 ;  /* 0x0000001407007224 */ /* 0x004fc400078e021c */
[----:B---3--:R-:W-:Y:S02]  /*1010*/  IMAD R3, R4, R26, R3 ;  /* 0x0000001a04037224 */ /* 0x008fe400078e0203 */
[----:B------:R-:W-:Y:S02]  /*1020*/  IMAD R60, R0, R15, R6 ;  /* 0x0000000f003c7224 */ /* 0x000fe400078e0206 */
[----:B------:R-:W-:-:S03]  /*1030*/  IMAD.MOV.U32 R4, RZ, RZ, 0x1 ;  /* 0x00000001ff047424 */ /* 0x000fc600078e00ff */
[----:B------:R-:W-:Y:S02]  /*1040*/  SEL R61, R60, R3, !P1 ;  /* 0x000000033c3d7207 */ /* 0x000fe40004800000 */
[----:B------:R-:W-:Y:S02]  /*1050*/  PRMT R0, R4, 0x7610, R0 ;  /* 0x0000761004007816 */ /* 0x000fe40000000000 */
[----:B------:R-:W-:-:S07]  /*1060*/  SEL R60, R3, R60, !P1 ;  /* 0x0000003c033c7207 */ /* 0x000fce0004800000 */
.L_x_9:
[----:B------:R-:W-:-:S08]  /*1070*/  NOP ;  /* 0x0000000000007918 */ /* 0x000fd00000000000 */
[----:B------:R-:W0:Y:S02]  /*1080*/  USETMAXREG.TRY_ALLOC.CTAPOOL UP0, 0xe8 ;  /* 0x000000e8000079c8 */ /* 0x000e240008000600 */
[----:B0-----:R-:W-:-:S13]  /*1090*/  PLOP3.LUT P0, PT, PT, PT, UP0, 0x80, 0x0 ;  /* 0x000000000000781c */ /* 0x001fda0003f0f008 */
[----:B------:R-:W-:Y:S05]  /*10a0*/  @!P0 BRA `(.L_x_9) ;  /* 0xfffffffc00f08947 */ /* 0x000fea000383ffff */
[----:B------:R-:W-:Y:S01]  /*10b0*/  ULDC.64 UR4, c[0x0][0x598] ;  /* 0x0001660000047ab9 */ /* 0x000fe20000000a00 */
[----:B------:R-:W-:Y:S01]  /*10c0*/  ULDC.64 UR36, c[0x0][0x208] ;  /* 0x0000820000247ab9 */ /* 0x000fe20000000a00 */
[----:B------:R-:W-:-:S04]  /*10d0*/  ISETP.NE.U32.AND P0, PT, RZ, UR4, PT ;  /* 0x00000004ff007c0c */ /* 0x000fc8000bf05070 */
[----:B------:R-:W-:-:S13]  /*10e0*/  ISETP.NE.AND.EX P0, PT, RZ, UR5, PT, P0 ;  /* 0x00000005ff007c0c */ /* 0x000fda000bf05300 */
[----:B------:R-:W-:Y:S05]  /*10f0*/  @!P0 BRA `(.L_x_12) ;  /* 0x00000000001c8947 */ /* 0x000fea0003800000 */
[----:B------:R-:W0:Y:S02]  /*1100*/  LDC.64 R4, c[0x0][0x598] ;  /* 0x00016600ff047b82 */ /* 0x000e240000000a00 */
[----:B0-----:R-:W2:Y:S02]  /*1110*/  LDG.E.64 R4, desc[UR36][R4.64] ;  /* 0x0000002404047981 */ /* 0x001ea4000c1e1b00 */
[----:B--2---:R-:W-:-:S04]  /*1120*/  ISETP.NE.U32.AND P0, PT, R4, RZ, PT ;  /* 0x000000ff0400720c */ /* 0x004fc80003f05070 */
[----:B------:R-:W-:-:S13]  /*1130*/  ISETP.NE.AND.EX P0, PT, R5, RZ, PT, P0 ;  /* 0x000000ff0500720c */ /* 0x000fda0003f05300 */
[----:B------:R-:W-:Y:S05]  /*1140*/  @!P0 BRA `(.L_x_12) ;  /* 0x0000000000088947 */ /* 0x000fea0003800000 */
[----:B------:R0:W5:Y:S01]  /*1150*/  LD.E R56, desc[UR36][R4.64] ;  /* 0x0000002404387980 */ /* 0x000162000c101900 */
[----:B------:R-:W-:Y:S05]  /*1160*/  BRA `(.L_x_13) ;  /* 0x0000000000247947 */ /* 0x000fea0003800000 */
.L_x_12:
[----:B------:R-:W-:Y:S02]  /*1170*/  ULDC.64 UR4, c[0x0][0x588] ;  /* 0x0001620000047ab9 */ /* 0x000fe40000000a00 */
[----:B------:R-:W-:-:S04]  /*1180*/  ISETP.NE.U32.AND P0, PT, RZ, UR4, PT ;  /* 0x00000004ff007c0c */ /* 0x000fc8000bf05070 */
[----:B------:R-:W-:-:S13]  /*1190*/  ISETP.NE.AND.EX P0, PT, RZ, UR5, PT, P0 ;  /* 0x00000005ff007c0c */ /* 0x000fda000bf05300 */
[----:B------:R-:W-:Y:S05]  /*11a0*/  @!P0 BRA `(.L_x_14) ;  /* 0x00000000000c8947 */ /* 0x000fea0003800000 */
[----:B------:R-:W0:Y:S02]  /*11b0*/  LDC.64 R56, c[0x0][0x588] ;  /* 0x00016200ff387b82 */ /* 0x000e240000000a00 */
[----:B0-----:R1:W5:Y:S01]  /*11c0*/  LDG.E R56, desc[UR36][R56.64] ;  /* 0x0000002438387981 */ /* 0x001362000c1e1900 */
[----:B------:R-:W-:Y:S05]  /*11d0*/  BRA `(.L_x_13) ;  /* 0x0000000000087947 */ /* 0x000fea0003800000 */
.L_x_14:
[----:B------:R-:W-:Y:S02]  /*11e0*/  ULDC UR4, c[0x0][0x580] ;  /* 0x0001600000047ab9 */ /* 0x000fe40000000800 */
[----:B------:R-:W-:-:S07]  /*11f0*/  IMAD.U32 R56, RZ, RZ, UR4 ;  /* 0x00000004ff387e24 */ /* 0x000fce000f8e00ff */
.L_x_13:
[----:B------:R-:W-:Y:S02]  /*1200*/  ULDC.64 UR4, c[0x0][0x5a0] ;  /* 0x0001680000047ab9 */ /* 0x000fe40000000a00 */
[----:B------:R-:W-:-:S04]  /*1210*/  ISETP.NE.U32.AND P0, PT, RZ, UR4, PT ;  /* 0x00000004ff007c0c */ /* 0x000fc8000bf05070 */
[----:B------:R-:W-:-:S13]  /*1220*/  ISETP.NE.AND.EX P0, PT, RZ, UR5, PT, P0 ;  /* 0x00000005ff007c0c */ /* 0x000fda000bf05300 */
[----:B------:R-:W-:Y:S05]  /*1230*/  @!P0 BRA `(.L_x_15) ;  /* 0x00000000001c8947 */ /* 0x000fea0003800000 */
[----:B0-----:R-:W0:Y:S02]  /*1240*/  LDC.64 R4, c[0x0][0x5a0] ;  /* 0x00016800ff047b82 */ /* 0x001e240000000a00 */
[----:B0-----:R-:W2:Y:S02]  /*1250*/  LDG.E.64 R4, desc[UR36][R4.64] ;  /* 0x0000002404047981 */ /* 0x001ea4000c1e1b00 */
[----:B--2---:R-:W-:-:S04]  /*1260*/  ISETP.NE.U32.AND P0, PT, R4, RZ, PT ;  /* 0x000000ff0400720c */ /* 0x004fc80003f05070 */
[----:B------:R-:W-:-:S13]  /*1270*/  ISETP.NE.AND.EX P0, PT, R5, RZ, PT, P0 ;  /* 0x000000ff0500720c */ /* 0x000fda0003f05300 */
[----:B------:R-:W-:Y:S05]  /*1280*/  @!P0 BRA `(.L_x_15) ;  /* 0x0000000000088947 */ /* 0x000fea0003800000 */
[----:B-1----:R0:W5:Y:S01]  /*1290*/  LD.E R57, desc[UR36][R4.64] ;  /* 0x0000002404397980 */ /* 0x002162000c101900 */
[----:B------:R-:W-:Y:S05]  /*12a0*/  BRA `(.L_x_16) ;  /* 0x0000000000247947 */ /* 0x000fea0003800000 */
.L_x_15:
[----:B------:R-:W-:Y:S02]  /*12b0*/  ULDC.64 UR4, c[0x0][0x590] ;  /* 0x0001640000047ab9 */ /* 0x000fe40000000a00 */
[----:B------:R-:W-:-:S04]  /*12c0*/  ISETP.NE.U32.AND P0, PT, RZ, UR4, PT ;  /* 0x00000004ff007c0c */ /* 0x000fc8000bf05070 */
[----:B------:R-:W-:-:S13]  /*12d0*/  ISETP.NE.AND.EX P0, PT, RZ, UR5, PT, P0 ;  /* 0x00000005ff007c0c */ /* 0x000fda000bf05300 */
[----:B------:R-:W-:Y:S05]  /*12e0*/  @!P0 BRA `(.L_x_17) ;  /* 0x00000000000c8947 */ /* 0x000fea0003800000 */
[----:B0-----:R-:W1:Y:S02]  /*12f0*/  LDC.64 R4, c[0x0][0x590] ;  /* 0x00016400ff047b82 */ /* 0x001e640000000a00 */
[----:B-1----:R1:W5:Y:S01]  /*1300*/  LDG.E R57, desc[UR36][R4.64] ;  /* 0x0000002404397981 */ /* 0x002362000c1e1900 */
[----:B------:R-:W-:Y:S05]  /*1310*/  BRA `(.L_x_16) ;  /* 0x0000000000087947 */ /* 0x000fea0003800000 */
.L_x_17:
[----:B------:R-:W-:Y:S02]  /*1320*/  ULDC UR4, c[0x0][0x584] ;  /* 0x0001610000047ab9 */ /* 0x000fe40000000800 */
[----:B-1----:R-:W-:-:S07]  /*1330*/  IMAD.U32 R57, RZ, RZ, UR4 ;  /* 0x00000004ff397e24 */ /* 0x002fce000f8e00ff */
.L_x_16:
[----:B------:R-:W-:-:S13]  /*1340*/  LOP3.LUT P0, RZ, R0, 0xff, RZ, 0xc0, !PT ;  /* 0x000000ff00ff7812 */ /* 0x000fda000780c0ff */
[----:B------:R-:W-:Y:S05]  /*1350*/  @!P0 EXIT ;  /* 0x000000000000894d */ /* 0x000fea0003800000 */
[----:B------:R-:W-:Y:S01]  /*1360*/  ULDC UR4, c[0x0][0x28c] ;  /* 0x0000a30000047ab9 */ /* 0x000fe20000000800 */
[----:B------:R-:W-:Y:S01]  /*1370*/  LOP3.LUT R58, R19, 0x1, RZ, 0xfc, !PT ;  /* 0x00000001133a7812 */ /* 0x000fe200078efcff */
[----:B------:R-:W-:Y:S01]  /*1380*/  UIADD3 UR4, UR4, 0x1f, URZ ;  /* 0x0000001f04047890 */ /* 0x000fe2000fffe03f */
[----:B------:R-:W-:Y:S01]  /*1390*/  UMOV UR38, URZ ;  /* 0x0000003f00267c82 */ /* 0x000fe20008000000 */
[----:B------:R-:W-:Y:S02]  /*13a0*/  UMOV UR39, URZ ;  /* 0x0000003f00277c82 */ /* 0x000fe40008000000 */
[----:B------:R-:W-:-:S04]  /*13b0*/  USHF.R.S32.HI UR5, URZ, 0x1f, UR4 ;  /* 0x0000001f3f057899 */ /* 0x000fc80008011404 */
[----:B------:R-:W-:-:S04]  /*13c0*/  ULEA.HI UR5, UR5, UR4, URZ, 0x5 ;  /* 0x0000000405057291 */ /* 0x000fc8000f8f283f */
[----:B------:R-:W-:-:S12]  /*13d0*/  USHF.R.S32.HI UR40, URZ, 0x5, UR5 ;  /* 0x000000053f287899 */ /* 0x000fd80008011405 */
.L_x_101:
[----:B------:R-:W-:Y:S01]  /*13e0*/  LOP3.LUT R0, R18, 0x80, RZ, 0xc0, !PT ;  /* 0x0000008012007812 */ /* 0x000fe200078ec0ff */
[----:B--2---:R-:W2:Y:S01]  /*13f0*/  S2UR UR7, SR_CgaCtaId ;  /* 0x00000000000779c3 */ /* 0x004ea20000008800 */
[----:B------:R-:W-:Y:S02]  /*1400*/  UMOV UR6, 0x400 ;  /* 0x0000040000067882 */ /* 0x000fe40000000000 */
[----:B------:R-:W-:-:S06]  /*1410*/  SHF.R.U32.HI R0, RZ, 0x7, R0 ;  /* 0x00000007ff007819 */ /* 0x000fcc0000011600 */
[----:B---3--:R-:W3:Y:S01]  /*1420*/  SHFL.IDX PT, R0, R0, RZ, 0x1f ;  /* 0x00001fff00007589 */ /* 0x008ee200000e0000 */
[----:B--2---:R-:W-:Y:S01]  /*1430*/  ULEA UR6, UR7, UR6, 0x18 ;  /* 0x0000000607067291 */ /* 0x004fe2000f8ec03f */
[----:B---3--:R-:W-:-:S13]  /*1440*/  R2UR UR4, R0 ;  /* 0x00000000000472ca */ /* 0x008fda00000e0000 */
[----:B------:R-:W-:-:S04]  /*1450*/  ULEA.HI UR5, UR4, UR4, URZ, 0x1 ;  /* 0x0000000404057291 */ /* 0x000fc8000f8f083f */
[----:B------:R-:W-:-:S04]  /*1460*/  ULOP3.LUT UR5, UR5, 0xffffe, URZ, 0xc0, !UPT ;  /* 0x000ffffe05057892 */ /* 0x000fc8000f8ec03f */
[----:B------:R-:W-:-:S03]  /*1470*/  UIADD3 UR5, UR4, -UR5, URZ ;  /* 0x8000000504057290 */ /* 0x000fc6000fffe03f */
[----:B------:R-:W-:Y:S01]  /*1480*/  ULDC UR4, c[0x0][0x28c] ;  /* 0x0000a30000047ab9 */ /* 0x000fe20000000800 */
[----:B------:R-:W-:Y:S01]  /*1490*/  ULEA UR5, UR5, UR6, 0xc ;  /* 0x0000000605057291 */ /* 0x000fe2000f8e603f */
[----:B------:R-:W-:-:S03]  /*14a0*/  ISETP.LT.AND P0, PT, RZ, UR4, PT ;  /* 0x00000004ff007c0c */ /* 0x000fc6000bf01270 */
[----:B------:R-:W-:-:S04]  /*14b0*/  UIADD3 UR5, UR5, 0x200, URZ ;  /* 0x0000020005057890 */ /* 0x000fc8000fffe03f */
[----:B------:R-:W-:-:S04]  /*14c0*/  USHF.R.U32.HI UR5, URZ, 0x4, UR5 ;  /* 0x000000043f057899 */ /* 0x000fc80008011605 */
[----:B------:R-:W-:Y:S02]  /*14d0*/  ULOP3.LUT UR41, UR5, 0x3fff, URZ, 0xc0, !UPT ;  /* 0x00003fff05297892 */ /* 0x000fe4000f8ec03f */
[----:B01---5:R-:W-:Y:S10]  /*14e0*/  @P0 BRA `(.L_x_18) ;  /* 0x0000000000400947 */ /* 0x023ff40003800000 */
[----:B------:R-:W-:Y:S01]  /*14f0*/  MOV R0, 0x0 ;  /* 0x0000000000007802 */ /* 0x000fe20000000f00 */
[----:B------:R-:W-:Y:S01]  /*1500*/  ULDC.64 UR4, c[0x4][0x68] ;  /* 0x01001a0000047ab9 */ /* 0x000fe20000000a00 */
[----:B------:R-:W-:Y:S01]  /*1510*/  ULDC.64 UR6, c[0x4][0x8] ;  /* 0x0100020000067ab9 */ /* 0x000fe20000000a00 */
[----:B01----:R-:W-:Y:S01]  /*1520*/  IMAD.U32 R4, RZ, RZ, UR4 ;  /* 0x00000004ff047e24 */ /* 0x003fe2000f8e00ff */
[----:B------:R0:W1:Y:S01]  /*1530*/  LDC.64 R14, c[0x4][R0] ;  /* 0x01000000000e7b82 */ /* 0x0000620000000a00 */
[----:B------:R-:W-:Y:S01]  /*1540*/  IMAD.U32 R5, RZ, RZ, UR5 ;  /* 0x00000005ff057e24 */ /* 0x000fe2000f8e00ff */
[----:B------:R-:W-:Y:S01]  /*1550*/  ULDC.64 UR4, c[0x4][0x70] ;  /* 0x01001c0000047ab9 */ /* 0x000fe20000000a00 */
[----:B------:R-:W-:Y:S02]  /*1560*/  IMAD.U32 R10, RZ, RZ, UR6 ;  /* 0x00000006ff0a7e24 */ /* 0x000fe4000f8e00ff */
[----:B------:R-:W-:Y:S02]  /*1570*/  IMAD.U32 R6, RZ, RZ, UR4 ;  /* 0x00000004ff067e24 */ /* 0x000fe4000f8e00ff */
[----:B------:R-:W-:-:S02]  /*1580*/  IMAD.U32 R7, RZ, RZ, UR5 ;  /* 0x00000005ff077e24 */ /* 0x000fc4000f8e00ff */
[----:B------:R-:W-:Y:S02]  /*1590*/  IMAD.U32 R11, RZ, RZ, UR7 ;  /* 0x00000007ff0b7e24 */ /* 0x000fe4000f8e00ff */
[----:B------:R-:W-:Y:S02]  /*15a0*/  IMAD.MOV.U32 R8, RZ, RZ, 0x1e1 ;  /* 0x000001e1ff087424 */ /* 0x000fe400078e00ff */
[----:B------:R-:W-:Y:S02]  /*15b0*/  IMAD.MOV.U32 R12, RZ, RZ, 0x1 ;  /* 0x00000001ff0c7424 */ /* 0x000fe400078e00ff */
[----:B0-----:R-:W-:-:S07]  /*15c0*/  IMAD.MOV.U32 R13, RZ, RZ, RZ ;  /* 0x000000ffff0d7224 */ /* 0x001fce00078e00ff */
[----:B------:R-:W-:-:S07]  /*15d0*/  LEPC R20, `(.L_x_18) ;  /* 0x000000001014794e */ /* 0x000fce0000000000 */
[----:B-1---5:R-:W-:Y:S05]  /*15e0*/  CALL.ABS.NOINC R14 ;  /* 0x000000000e007343 */ /* 0x022fea0003c00000 */
.L_x_18:
[----:B------:R-:W-:-:S13]  /*15f0*/  ISETP.NE.AND P0, PT, R58, 0x3, PT ;  /* 0x000000033a00780c */ /* 0x000fda0003f05270 */
[----:B------:R-:W-:Y:S05]  /*1600*/  @!P0 BRA `(.L_x_19) ;  /* 0x0000000000048947 */ /* 0x000fea0003800000 */
[----:B------:R-:W-:Y:S01]  /*1610*/  BPT.TRAP 0x1 ;  /* 0x000000040000795c */ /* 0x000fe20000300000 */
.L_x_19:
[----:B------:R-:W2:Y:S01]  /*1620*/  S2UR UR5, SR_CgaCtaId ;  /* 0x00000000000579c3 */ /* 0x000ea20000008800 */
[----:B------:R-:W-:Y:S01]  /*1630*/  UMOV UR4, 0x400 ;  /* 0x0000040000047882 */ /* 0x000fe20000000000 */
[----:B------:R-:W-:Y:S02]  /*1640*/  IMAD.U32 R0, RZ, RZ, UR38 ;  /* 0x00000026ff007e24 */ /* 0x000fe4000f8e00ff */
[----:B------:R-:W-:-:S03]  /*1650*/  IMAD.U32 R3, RZ, RZ, UR39 ;  /* 0x00000027ff037e24 */ /* 0x000fc6000f8e00ff */
[----:B------:R-:W-:Y:S01]  /*1660*/  SHF.L.U32 R0, R0, 0x1f, RZ ;  /* 0x0000001f00007819 */ /* 0x000fe200000006ff */
[----:B--2---:R-:W-:-:S06]  /*1670*/  ULEA UR4, UR5, UR4, 0x18 ;  /* 0x0000000405047291 */ /* 0x004fcc000f8ec03f */
[----:B------:R-:W-:-:S04]  /*1680*/  IMAD.U32 R6, RZ, RZ, UR4 ;  /* 0x00000004ff067e24 */ /* 0x000fc8000f8e00ff */
[----:B------:R-:W-:-:S04]  /*1690*/  IMAD R3, R3, 0x8, R6 ;  /* 0x0000000803037824 */ /* 0x000fc800078e0206 */
[----:B------:R2:W3:Y:S01]  /*16a0*/  SYNCS.PHASECHK.TRANS64.TRYWAIT P1, [R3+URZ], R0 ;  /* 0x00000000030075a7 */ /* 0x0004e2000802017f */
[----:B------:R-:W-:Y:S05]  /*16b0*/  @!P0 BRA `(.L_x_20) ;  /* 0x0000000000048947 */ /* 0x000fea0003800000 */
[----:B------:R-:W-:Y:S01]  /*16c0*/  BPT.TRAP 0x1 ;  /* 0x000000040000795c */ /* 0x000fe20000300000 */
.L_x_20:
[----:B---3--:R-:W-:Y:S05]  /*16d0*/  @P1 BRA `(.L_x_21) ;  /* 0x0000000000081947 */ /* 0x008fea0003800000 */
[----:B------:R-:W3:Y:S02]  /*16e0*/  SYNCS.PHASECHK.TRANS64.TRYWAIT P1, [R3+URZ], R0 ;  /* 0x00000000030075a7 */ /* 0x000ee4000802017f */
[----:B---3--:R-:W-:Y:S05]  /*16f0*/  @!P1 BRA `(.L_x_22) ;  /* 0x0000005000449947 */ /* 0x008fea0003800000 */
.L_x_21:
[----:B------:R-:W-:-:S04]  /*1700*/  UISETP.LT.AND UP0, UPT, UR40, 0x1, UPT ;  /* 0x000000012800788c */ /* 0x000fc8000bf01270 */
[----:B------:R-:W-:-:S06]  /*1710*/  USEL UR4, UR40, 0x1, UP0 ;  /* 0x0000000128047887 */ /* 0x000fcc0008000000 */
[----:B--23--:R-:W-:Y:S01]  /*1720*/  IMAD.U32 R0, RZ, RZ, UR4 ;  /* 0x00000004ff007e24 */ /* 0x00cfe2000f8e00ff */
[----:B------:R-:W-:Y:S05]  /*1730*/  WARPSYNC.ALL ;  /* 0x0000000000007948 */ /* 0x000fea0003800000 */
[----:B------:R-:W-:-:S04]  /*1740*/  IADD3 R0, -R0, UR40, RZ ;  /* 0x0000002800007c10 */ /* 0x000fc8000fffe1ff */
[----:B------:R-:W-:Y:S02]  /*1750*/  ISETP.GE.AND P1, PT, R0, 0x1, PT ;  /* 0x000000010000780c */ /* 0x000fe40003f26270 */
[----:B------:R-:W-:Y:S01]  /*1760*/  R2UR UR4, R6 ;  /* 0x00000000060472ca */ /* 0x000fe200000e0000 */
[----:B------:R-:W-:Y:S01]  /*1770*/  ULOP3.LUT UR41, UR41, 0x10000, URZ, 0xfc, !UPT ;  /* 0x0001000029297892 */ /* 0x000fe2000f8efc3f */
[----:B------:R-:W-:Y:S01]  /*1780*/  WARPGROUP.ARRIVE ;  /* 0x00000000000079c5 */ /* 0x000fe20000000000 */
[----:B------:R-:W-:Y:S01]  /*1790*/  UMOV UR5, 0x80000020 ;  /* 0x8000002000057882 */ /* 0x000fe20000000000 */
[----:B------:R-:W-:-:S09]  /*17a0*/  UMOV UR7, 0x80000020 ;  /* 0x8000002000077882 */ /* 0x000fd20000000000 */
[----:B------:R-:W-:-:S04]  /*17b0*/  UIADD3 UR4, UR4, 0x24200, URZ ;  /* 0x0002420004047890 */ /* 0x000fc8000fffe03f */
[----:B------:R-:W-:-:S04]  /*17c0*/  USHF.R.U32.HI UR4, URZ, 0x4, UR4 ;  /* 0x000000043f047899 */ /* 0x000fc80008011604 */
[----:B------:R-:W-:-:S04]  /*17d0*/  ULOP3.LUT UR4, UR4, 0x3fff, URZ, 0xc0, !UPT ;  /* 0x00003fff04047892 */ /* 0x000fc8000f8ec03f */
[----:B------:R-:W-:Y:S02]  /*17e0*/  ULOP3.LUT UR9, UR4, 0x10000, URZ, 0xfc, !UPT ;  /* 0x0001000004097892 */ /* 0x000fe4000f8efc3f */
[----:B------:R-:W-:Y:S02]  /*17f0*/  ULEA UR4, UR39, UR41, 0x9 ;  /* 0x0000002927047291 */ /* 0x000fe4000f8e483f */
[----:B------:R-:W-:-:S09]  /*1800*/  ULEA UR6, UR39, UR9, 0x8 ;  /* 0x0000000927067291 */ /* 0x000fd2000f8e403f */
[----:B------:R-:W-:Y:S01]  /*1810*/  HGMMA.64x64x16.F32 R24, gdesc[UR4], RZ, !UPT, gsb0 ;  /* 0x00e00000041879f0 */ /* 0x000fe2000c0008ff */
[----:B------:R-:W-:Y:S02]  /*1820*/  UIADD3 UR4, UR4, 0x2, URZ ;  /* 0x0000000204047890 */ /* 0x000fe4000fffe03f */
[----:B------:R-:W-:Y:S01]  /*1830*/  UIADD3 UR6, UR6, 0x2, URZ ;  /* 0x0000000206067890 */ /* 0x000fe2000fffe03f */
[----:B------:R-:W-:Y:S01]  /*1840*/  UMOV UR5, 0x80000020 ;  /* 0x8000002000057882 */ /* 0x000fe20000000000 */
[----:B------:R-:W-:Y:S01]  /*1850*/  UMOV UR7, 0x80000020 ;  /* 0x8000002000077882 */ /* 0x000fe20000000000 */
[----:B------:R-:W-:Y:S02]  /*1860*/  WARPGROUP.DEPBAR.LE gsb0, 0x0 ;  /* 0x00008000000079c5 */ /* 0x000fe40000010000 */
[----:B------:R-:W-:-:S06]  /*1870*/  WARPGROUP.ARRIVE ;  /* 0x00000000000079c5 */ /* 0x000fcc0000000000 */
[----:B------:R-:W-:Y:S03]  /*1880*/  HGMMA.64x64x16.F32 R24, gdesc[UR4], R24, gsb0 ;  /* 0x00e00000041879f0 */ /* 0x000fe60008000818 */
[----:B------:R-:W-:Y:S02]  /*1890*/  WARPGROUP.DEPBAR.LE gsb0, 0x0 ;  /* 0x00008000000079c5 */ /* 0x000fe40000010000 */
[----:B------:R-:W-:Y:S05]  /*18a0*/  @!P1 BRA `(.L_x_23) ;  /* 0x0000000000e49947 */ /* 0x000fea0003800000 */
[----:B------:R-:W-:Y:S02]  /*18b0*/  UIADD3 UR4, UR39, 0x1, URZ ;  /* 0x0000000127047890 */ /* 0x000fe4000fffe03f */
[----:B------:R-:W-:Y:S02]  /*18c0*/  IMAD.U32 R3, RZ, RZ, UR39 ;  /* 0x00000027ff037e24 */ /* 0x000fe4000f8e00ff */
[----:B------:R-:W-:-:S04]  /*18d0*/  UISETP.NE.AND UP0, UPT, UR4, 0x12, UPT ;  /* 0x000000120400788c */ /* 0x000fc8000bf05270 */
[----:B------:R-:W-:Y:S02]  /*18e0*/  USEL UR5, URZ, 0x1, UP0 ;  /* 0x000000013f057887 */ /* 0x000fe40008000000 */
[----:B------:R-:W-:Y:S02]  /*18f0*/  USEL UR8, UR4, URZ, UP0 ;  /* 0x0000003f04087287 */ /* 0x000fe40008000000 */
[----:B------:R-:W-:-:S06]  /*1900*/  ULOP3.LUT UR5, UR38, UR5, URZ, 0x3c, !UPT ;  /* 0x0000000526057292 */ /* 0x000fcc000f8e3c3f */
[----:B------:R-:W-:-:S07]  /*1910*/  IMAD.U32 R7, RZ, RZ, UR5 ;  /* 0x00000005ff077e24 */ /* 0x000fce000f8e00ff */
.L_x_30:
[----:B------:R-:W-:Y:S05]  /*1920*/  @!P0 BRA `(.L_x_24) ;  /* 0x0000000000048947 */ /* 0x000fea0003800000 */
[----:B------:R-:W-:Y:S01]  /*1930*/  BPT.TRAP 0x1 ;  /* 0x000000040000795c */ /* 0x000fe20000300000 */
.L_x_24:
[----:B------:R-:W2:Y:S01]  /*1940*/  S2UR UR5, SR_CgaCtaId ;  /* 0x00000000000579c3 */ /* 0x000ea20000008800 */
[----:B------:R-:W-:Y:S01]  /*1950*/  UMOV UR4, 0x400 ;  /* 0x0000040000047882 */ /* 0x000fe20000000000 */
[----:B01----:R-:W-:Y:S01]  /*1960*/  IMAD.U32 R5, RZ, RZ, UR8 ;  /* 0x00000008ff057e24 */ /* 0x003fe2000f8e00ff */
[----:B------:R-:W-:Y:S01]  /*1970*/  SHF.L.U32 R4, R7, 0x1f, RZ ;  /* 0x0000001f07047819 */ /* 0x000fe200000006ff */
[----:B--2---:R-:W-:-:S06]  /*1980*/  ULEA UR4, UR5, UR4, 0x18 ;  /* 0x0000000405047291 */ /* 0x004fcc000f8ec03f */
[----:B------:R-:W-:-:S04]  /*1990*/  IMAD.U32 R6, RZ, RZ, UR4 ;  /* 0x00000004ff067e24 */ /* 0x000fc8000f8e00ff */
[----:B------:R-:W-:-:S04]  /*19a0*/  IMAD R5, R5, 0x8, R6 ;  /* 0x0000000805057824 */ /* 0x000fc800078e0206 */
[----:B------:R0:W1:Y:S01]  /*19b0*/  SYNCS.PHASECHK.TRANS64.TRYWAIT P1, [R5+URZ], R4 ;  /* 0x00000004050075a7 */ /* 0x000062000802017f */
[----:B------:R-:W-:Y:S05]  /*19c0*/  @!P0 BRA `(.L_x_25) ;  /* 0x0000000000048947 */ /* 0x000fea0003800000 */
[----:B------:R-:W-:Y:S01]  /*19d0*/  BPT.TRAP 0x1 ;  /* 0x000000040000795c */ /* 0x000fe20000300000 */
.L_x_25:
[----:B-1----:R-:W-:Y:S05]  /*19e0*/  @P1 BRA `(.L_x_26) ;  /* 0x0000000000081947 */ /* 0x002fea0003800000 */
[----:B------:R-:W1:Y:S02]  /*19f0*/  SYNCS.PHASECHK.TRANS64.TRYWAIT P1, [R5+URZ], R4 ;  /* 0x00000004050075a7 */ /* 0x000e64000802017f */
[----:B-1----:R-:W-:Y:S05]  /*1a00*/  @!P1 BRA `(.L_x_27) ;  /* 0x0000004c00949947 */ /* 0x002fea0003800000 */
.L_x_26:
[----:B------:R-:W-:Y:S01]  /*1a10*/  ULEA UR4, UR8, UR41, 0x9 ;  /* 0x0000002908047291 */ /* 0x000fe2000f8e483f */
[----:B------:R-:W-:Y:S01]  /*1a20*/  WARPGROUP.ARRIVE ;  /* 0x00000000000079c5 */ /* 0x000fe20000000000 */
[----:B------:R-:W-:Y:S01]  /*1a30*/  ULEA UR6, UR8, UR9, 0x8 ;  /* 0x0000000908067291 */ /* 0x000fe2000f8e403f */
[----:B------:R-:W-:Y:S01]  /*1a40*/  UMOV UR5, 0x80000020 ;  /* 0x8000002000057882 */ /* 0x000fe20000000000 */
[----:B------:R-:W-:-:S07]  /*1a50*/  UMOV UR7, 0x80000020 ;  /* 0x8000002000077882 */ /* 0x000fce0000000000 */
[----:B------:R-:W-:Y:S01]  /*1a60*/  HGMMA.64x64x16.F32 R24, gdesc[UR4], R24, gsb0 ;  /* 0x00e00000041879f0 */ /* 0x000fe20008000818 */
        /* <DEDUP_REMOVED lines=9> */
[----:B------:R-:W-:Y:S01]  /*1b00*/  BPT.TRAP 0x1 ;  /* 0x000000040000795c */ /* 0x000fe20000300000 */
.L_x_28:
[----:B------:R-:W-:-:S13]  /*1b10*/  ISETP.NE.AND P1, PT, R23, RZ, PT ;  /* 0x000000ff1700720c */ /* 0x000fda0003f25270 */
[----:B01----:R-:W-:-:S04]  /*1b20*/  @P1 IMAD R4, R3, 0x8, R6 ;  /* 0x0000000803041824 */ /* 0x003fc800078e0206 */
[----:B------:R-:W-:-:S05]  /*1b30*/  @P1 VIADD R5, R4, 0x90 ;  /* 0x0000009004051836 */ /* 0x000fca0000000000 */
[----:B------:R-:W-:-:S04]  /*1b40*/  @P1 PRMT R5, R22, 0x654, R5 ;  /* 0x0000065416051816 */ /* 0x000fc80000000005 */
[----:B------:R0:W-:Y:S01]  /*1b50*/  @P1 SYNCS.ARRIVE.TRANS64.RED.A1T0 RZ, [R5+URZ], RZ ;  /* 0x000000ff05ff19a7 */ /* 0x0001e2000810043f */
[----:B------:R-:W-:-:S13]  /*1b60*/  ISETP.GT.U32.AND P1, PT, R19, 0x1, PT ;  /* 0x000000011300780c */ /* 0x000fda0003f24070 */
[----:B0-----:R-:W-:Y:S05]  /*1b70*/  @P1 BRA `(.L_x_29) ;  /* 0x0000000000041947 */ /* 0x001fea0003800000 */
[----:B------:R-:W-:Y:S01]  /*1b80*/  BPT.TRAP 0x1 ;  /* 0x000000040000795c */ /* 0x000fe20000300000 */
.L_x_29:
[----:B------:R-:W-:Y:S01]  /*1b90*/  UIADD3 UR8, UR8, 0x1, URZ ;  /* 0x0000000108087890 */ /* 0x000fe2000fffe03f */
[C---:B------:R-:W-:Y:S01]  /*1ba0*/  ISETP.GT.AND P2, PT, R0.reuse, 0x1, PT ;  /* 0x000000010000780c */ /* 0x040fe20003f44270 */
[----:B------:R-:W-:Y:S02]  /*1bb0*/  VIADD R3, R3, 0x1 ;  /* 0x0000000103037836 */ /* 0x000fe40000000000 */
[----:B------:R-:W-:Y:S01]  /*1bc0*/  UISETP.NE.AND UP0, UPT, UR8, 0x12, UPT ;  /* 0x000000120800788c */ /* 0x000fe2000bf05270 */
[----:B------:R-:W-:Y:S02]  /*1bd0*/  VIADD R0, R0, 0xffffffff ;  /* 0xffffffff00007836 */ /* 0x000fe40000000000 */
[C---:B------:R-:W-:Y:S01]  /*1be0*/  ISETP.NE.AND P1, PT, R3.reuse, 0x12, PT ;  /* 0x000000120300780c */ /* 0x040fe20003f25270 */
[----:B------:R-:W-:Y:S02]  /*1bf0*/  USEL UR4, URZ, 0x1, UP0 ;  /* 0x000000013f047887 */ /* 0x000fe40008000000 */
[----:B------:R-:W-:Y:S01]  /*1c00*/  USEL UR8, UR8, URZ, UP0 ;  /* 0x0000003f08087287 */ /* 0x000fe20008000000 */
[----:B------:R-:W-:-:S03]  /*1c10*/  SEL R3, R3, RZ, P1 ;  /* 0x000000ff03037207 */ /* 0x000fc60000800000 */
[----:B------:R-:W-:Y:S01]  /*1c20*/  LOP3.LUT R7, R7, UR4, RZ, 0x3c, !PT ;  /* 0x0000000407077c12 */ /* 0x000fe2000f8e3cff */
[----:B------:R-:W-:Y:S07]  /*1c30*/  @P2 BRA `(.L_x_30) ;  /* 0xfffffffc00382947 */ /* 0x000fee000383ffff */
.L_x_23:
[----:B------:R-:W2:Y:S02]  /*1c40*/  LDC R0, c[0x0][0x28c] ;  /* 0x0000a300ff007b82 */ /* 0x000ea40000000800 */
[----:B--2---:R-:W-:-:S13]  /*1c50*/  ISETP.GE.AND P1, PT, R0, 0x1, PT ;  /* 0x000000010000780c */ /* 0x004fda0003f26270 */
[----:B------:R-:W-:Y:S05]  /*1c60*/  @!P1 BRA `(.L_x_31) ;  /* 0x0000000000509947 */ /* 0x000fea0003800000 */
[----:B------:R-:W-:Y:S05]  /*1c70*/  @!P0 BRA `(.L_x_32) ;  /* 0x0000000000048947 */ /* 0x000fea0003800000 */
[----:B------:R-:W-:Y:S01]  /*1c80*/  BPT.TRAP 0x1 ;  /* 0x000000040000795c */ /* 0x000fe20000300000 */
.L_x_32:
[----:B------:R-:W-:Y:S01]  /*1c90*/  ISETP.NE.AND P0, PT, R23, RZ, PT ;  /* 0x000000ff1700720c */ /* 0x000fe20003f05270 */
[----:B------:R-:W-:Y:S01]  /*1ca0*/  BSSY B0, `(.L_x_33) ;  /* 0x000000e000007945 */ /* 0x000fe20003800000 */
[----:B------:R-:W-:-:S11]  /*1cb0*/  ISETP.GT.U32.AND P1, PT, R19, 0x1, PT ;  /* 0x000000011300780c */ /* 0x000fd60003f24070 */
[----:B------:R-:W-:Y:S05]  /*1cc0*/  @!P0 BRA `(.L_x_34) ;  /* 0x00000000002c8947 */ /* 0x000fea0003800000 */
[----:B------:R-:W-:-:S04]  /*1cd0*/  UISETP.LT.AND UP0, UPT, UR40, 0x1, UPT ;  /* 0x000000012800788c */ /* 0x000fc8000bf01270 */
[----:B------:R-:W-:-:S04]  /*1ce0*/  USEL UR6, UR40, 0x1, UP0 ;  /* 0x0000000128067887 */ /* 0x000fc80008000000 */
[----:B------:R-:W-:-:S04]  /*1cf0*/  UIADD3 UR6, UR39, UR40, -UR6 ;  /* 0x0000002827067290 */ /* 0x000fc8000fffe806 */
[----:B------:R-:W-:-:S04]  /*1d00*/  UIMAD.WIDE.U32 UR4, UR6, 0x38e38e39, URZ ;  /* 0x38e38e39060478a5 */ /* 0x000fc8000f8e003f */
[----:B------:R-:W-:-:S04]  /*1d10*/  USHF.R.U32.HI UR4, URZ, 0x2, UR5 ;  /* 0x000000023f047899 */ /* 0x000fc80008011605 */
[----:B------:R-:W-:-:S06]  /*1d20*/  UIMAD UR6, UR4, -0x12, UR6 ;  /* 0xffffffee040678a4 */ /* 0x000fcc000f8e0206 */
[----:B------:R-:W-:-:S04]  /*1d30*/  IMAD.U32 R3, RZ, RZ, UR6 ;  /* 0x00000006ff037e24 */ /* 0x000fc8000f8e00ff */
[----:B------:R-:W-:-:S04]  /*1d40*/  IMAD R0, R3, 0x8, R6 ;  /* 0x0000000803007824 */ /* 0x000fc800078e0206 */
[----:B------:R-:W-:-:S05]  /*1d50*/  VIADD R3, R0, 0x90 ;  /* 0x0000009000037836 */ /* 0x000fca0000000000 */
[----:B------:R-:W-:-:S04]  /*1d60*/  PRMT R3, R22, 0x654, R3 ;  /* 0x0000065416037816 */ /* 0x000fc80000000003 */
[----:B------:R2:W-:Y:S03]  /*1d70*/  SYNCS.ARRIVE.TRANS64.RED.A1T0 RZ, [R3+URZ], RZ ;  /* 0x000000ff03ff79a7 */ /* 0x0005e6000810043f */
.L_x_34:
[----:B------:R-:W-:Y:S05]  /*1d80*/  BSYNC B0 ;  /* 0x0000000000007941 */ /* 0x000fea0003800000 */
.L_x_33:
[----:B------:R-:W-:Y:S05]  /*1d90*/  @P1 BRA `(.L_x_31) ;  /* 0x0000000000041947 */ /* 0x000fea0003800000 */
[----:B------:R-:W-:Y:S01]  /*1da0*/  BPT.TRAP 0x1 ;  /* 0x000000040000795c */ /* 0x000fe20000300000 */
.L_x_31:
[----:B------:R-:W3:Y:S01]  /*1db0*/  LDC R6, c[0x0][0x288] ;  /* 0x0000a200ff067b82 */ /* 0x000ee20000000800 */
[--C-:B------:R-:W-:Y:S01]  /*1dc0*/  SHF.R.U32.HI R0, RZ, 0x2, R18.reuse ;  /* 0x00000002ff007819 */ /* 0x100fe20000011612 */
[----:B------:R-:W-:Y:S01]  /*1dd0*/  IMAD.SHL.U32 R61, R61, 0x40, RZ ;  /* 0x000000403d3d7824 */ /* 0x000fe200078e00ff */
[----:B01----:R-:W-:Y:S01]  /*1de0*/  SHF.R.U32.HI R5, RZ, 0x7, R18 ;  /* 0x00000007ff057819 */ /* 0x003fe20000011612 */
[----:B------:R-:W-:Y:S01]  /*1df0*/  UIADD3 UR39, UR40, UR39, URZ ;  /* 0x0000002728277290 */ /* 0x000fe2000fffe03f */
[----:B--2---:R-:W-:Y:S01]  /*1e00*/  LOP3.LUT R3, R0, 0x7, RZ, 0xc0, !PT ;  /* 0x0000000700037812 */ /* 0x004fe200078ec0ff */
[C---:B------:R-:W-:Y:S01]  /*1e10*/  IMAD.SHL.U32 R10, R18.reuse, 0x2, RZ ;  /* 0x00000002120a7824 */ /* 0x040fe200078e00ff */
[----:B------:R-:W-:Y:S01]  /*1e20*/  LOP3.LUT R0, R5, 0x1, RZ, 0xc0, !PT ;  /* 0x0000000105007812 */ /* 0x000fe200078ec0ff */
[----:B------:R-:W-:Y:S01]  /*1e30*/  UISETP.GT.U32.AND UP0, UPT, UR39, 0x11, UPT ;  /* 0x000000112700788c */ /* 0x000fe2000bf04070 */
[C---:B------:R-:W-:Y:S01]  /*1e40*/  LOP3.LUT R5, R18.reuse, 0x3, RZ, 0xc0, !PT ;  /* 0x0000000312057812 */ /* 0x040fe200078ec0ff */
[----:B------:R-:W-:Y:S01]  /*1e50*/  ULDC UR7, c[0x0][0x284] ;  /* 0x0000a10000077ab9 */ /* 0x000fe20000000800 */
[----:B------:R-:W-:Y:S01]  /*1e60*/  LOP3.LUT R4, R18, 0x60, RZ, 0xc0, !PT ;  /* 0x0000006012047812 */ /* 0x000fe200078ec0ff */
[----:B------:R-:W-:Y:S01]  /*1e70*/  IMAD.SHL.U32 R8, R0, 0x40, RZ ;  /* 0x0000004000087824 */ /* 0x000fe200078e00ff */
[----:B------:R-:W-:Y:S01]  /*1e80*/  UISETP.LT.U32.AND UP0, UPT, UR40, 0x12, UP0 ;  /* 0x000000122800788c */ /* 0x000fe20008701070 */
[----:B------:R-:W-:Y:S01]  /*1e90*/  SHF.R.S32.HI R15, RZ, 0x1f, R59 ;  /* 0x0000001fff0f7819 */ /* 0x000fe2000001143b */
[----:B------:R-:W-:Y:S01]  /*1ea0*/  UISETP.GE.U32.AND UP1, UPT, UR40, 0x12, UPT ;  /* 0x000000122800788c */ /* 0x000fe2000bf26070 */
[----:B------:R-:W-:Y:S01]  /*1eb0*/  SHF.R.U32.HI R4, RZ, 0x1, R4 ;  /* 0x00000001ff047819 */ /* 0x000fe20000011604 */
[----:B------:R-:W-:Y:S01]  /*1ec0*/  ULDC.64 UR8, c[0x0][0x5d0] ;  /* 0x0001740000087ab9 */ /* 0x000fe20000000a00 */
[C---:B------:R-:W-:Y:S01]  /*1ed0*/  LOP3.LUT R10, R61.reuse, 0x6, R10, 0xf8, !PT ;  /* 0x000000063d0a7812 */ /* 0x040fe200078ef80a */
[----:B------:R-:W-:Y:S01]  /*1ee0*/  UIMAD.WIDE.U32 UR4, UR39, 0x38e38e39, URZ ;  /* 0x38e38e39270478a5 */ /* 0x000fe2000f8e003f */
[--C-:B------:R-:W-:Y:S01]  /*1ef0*/  IADD3 R7, RZ, -R4, -R3.reuse ;  /* 0x80000004ff077210 */ /* 0x100fe20007ffe803 */
[----:B------:R-:W-:Y:S01]  /*1f00*/  USEL UR6, URZ, 0x1, !UP0 ;  /* 0x000000013f067887 */ /* 0x000fe2000c000000 */
[----:B------:R-:W-:Y:S01]  /*1f10*/  LOP3.LUT R3, R8, 0x40, R3, 0xe2, !PT ;  /* 0x0000004008037812 */ /* 0x000fe200078ee203 */
[C---:B------:R-:W-:Y:S01]  /*1f20*/  IMAD.WIDE R8, R60.reuse, 0x80, RZ ;  /* 0x000000803c087825 */ /* 0x040fe200078e02ff */
[----:B---3--:R-:W-:Y:S01]  /*1f30*/  ISETP.GE.AND P0, PT, R61, R6, PT ;  /* 0x000000063d00720c */ /* 0x008fe20003f06270 */
[----:B------:R-:W-:Y:S01]  /*1f40*/  USHF.R.U32.HI UR4, URZ, 0x2, UR5 ;  /* 0x000000023f047899 */ /* 0x000fe20008011605 */
[----:B------:R-:W-:Y:S01]  /*1f50*/  SHF.R.S32.HI R11, RZ, 0x1f, R10 ;  /* 0x0000001fff0b7819 */ /* 0x000fe2000001140a */
[----:B------:R-:W-:Y:S01]  /*1f60*/  IMAD R12, R5, -0x2, R6 ;  /* 0xfffffffe050c7824 */ /* 0x000fe200078e0206 */
[----:B------:R-:W-:Y:S01]  /*1f70*/  ULOP3.LUT UR38, UR38, UR6, URZ, 0x3c, !UPT ;  /* 0x0000000626267292 */ /* 0x000fe2000f8e3c3f */
[----:B------:R-:W-:Y:S01]  /*1f80*/  IMAD.SHL.U32 R5, R60, 0x80, RZ ;  /* 0x000000803c057824 */ /* 0x000fe200078e00ff */
[----:B------:R-:W-:Y:S01]  /*1f90*/  LOP3.LUT R73, R8, R3, R4, 0xfe, !PT ;  /* 0x0000000308497212 */ /* 0x000fe200078efe04 */
[----:B------:R-:W-:Y:S01]  /*1fa0*/  IMAD R6, R15, UR8, RZ ;  /* 0x000000080f067c24 */ /* 0x000fe2000f8e02ff */
[----:B------:R-:W-:Y:S01]  /*1fb0*/  UIMAD UR39, UR4, -0x12, UR39 ;  /* 0xffffffee042778a4 */ /* 0x000fe2000f8e0227 */
[----:B------:R-:W-:Y:S01]  /*1fc0*/  IMAD R0, R0, -0x40, R7 ;  /* 0xffffffc000007824 */ /* 0x000fe200078e0207 */
[----:B------:R-:W-:Y:S01]  /*1fd0*/  ISETP.GE.OR P0, PT, R5, UR7, P0 ;  /* 0x0000000705007c0c */ /* 0x000fe20008706670 */
[C---:B------:R-:W-:Y:S01]  /*1fe0*/  IMAD R13, R59.reuse, UR9, R6 ;  /* 0x000000093b0d7c24 */ /* 0x040fe2000f8e0206 */
[----:B------:R-:W-:Y:S01]  /*1ff0*/  @UP1 ULOP3.LUT UR38, UR38, 0x1, UR4, 0x78, !UPT ;  /* 0x0000000126261892 */ /* 0x000fe2000f8e7804 */
[----:B------:R-:W-:Y:S01]  /*2000*/  IMAD.WIDE.U32 R6, R59, UR8, R10 ;  /* 0x000000083b067c25 */ /* 0x000fe2000f8e000a */
[----:B------:R-:W-:-:S03]  /*2010*/  IADD3 R3, -R5, UR7, R0 ;  /* 0x0000000705037c10 */ /* 0x000fc6000fffe100 */
[----:B------:R-:W-:Y:S02]  /*2020*/  IMAD.IADD R7, R7, 0x1, R13 ;  /* 0x0000000107077824 */ /* 0x000fe400078e020d */
[----:B------:R-:W-:Y:S02]  /*2030*/  IMAD.IADD R4, R12, 0x1, -R61 ;  /* 0x000000010c047824 */ /* 0x000fe400078e0a3d */
[----:B------:R-:W-:Y:S02]  /*2040*/  IMAD.MOV.U32 R0, RZ, RZ, -0x1 ;  /* 0xffffffffff007424 */ /* 0x000fe400078e00ff */
[----:B------:R-:W-:Y:S05]  /*2050*/  @P0 BRA `(.L_x_35) ;  /* 0x0000002000a40947 */ /* 0x000fea0003800000 */
[----:B------:R-:W0:Y:S01]  /*2060*/  LDC.64 R66, c[0x0][0x5c8] ;  /* 0x00017200ff427b82 */ /* 0x000e220000000a00 */
[----:B-----5:R-:W-:Y:S01]  /*2070*/  FSETP.NEU.AND P0, PT, R57, RZ, PT ;  /* 0x000000ff3900720b */ /* 0x020fe20003f0d000 */
[----:B------:R-:W-:Y:S01]  /*2080*/  BSSY B0, `(.L_x_35) ;  /* 0x0000226000007945 */ /* 0x000fe20003800000 */
[----:B------:R-:W-:-:S04]  /*2090*/  ISETP.GT.AND P2, PT, R4, RZ, PT ;  /* 0x000000ff0400720c */ /* 0x000fc80003f44270 */
[----:B------:R-:W-:Y:S01]  /*20a0*/  ISETP.GT.AND P1, PT, R3, RZ, P2 ;  /* 0x000000ff0300720c */ /* 0x000fe20001724270 */
[-C--:B0-----:R-:W-:Y:S02]  /*20b0*/  IMAD R12, R9, R66.reuse, RZ ;  /* 0x00000042090c7224 */ /* 0x081fe400078e02ff */
[----:B------:R-:W-:-:S04]  /*20c0*/  IMAD.WIDE.U32 R60, R73, R66, R6 ;  /* 0x00000042493c7225 */ /* 0x000fc800078e0006 */
[----:B------:R-:W-:-:S04]  /*20d0*/  IMAD R5, R73, R67, R12 ;  /* 0x0000004349057224 */ /* 0x000fc800078e020c */
[----:B------:R-:W-:Y:S01]  /*20e0*/  IMAD.IADD R75, R61, 0x1, R5 ;  /* 0x000000013d4b7824 */ /* 0x000fe200078e0205 */
[----:B------:R-:W-:Y:S06]  /*20f0*/  @!P0 BRA `(.L_x_36) ;  /* 0x0000001400e88947 */ /* 0x000fec0003800000 */
[----:B------:R-:W0:Y:S01]  /*2100*/  LDC.64 R64, c[0x0][0x5b8] ;  /* 0x00016e00ff407b82 */ /* 0x000e220000000a00 */
[----:B------:R-:W-:-:S07]  /*2110*/  ULDC.64 UR4, c[0x0][0x5c0] ;  /* 0x0001700000047ab9 */ /* 0x000fce0000000a00 */
[----:B------:R-:W1:Y:S08]  /*2120*/  LDC.64 R68, c[0x0][0x5b0] ;  /* 0x00016c00ff447b82 */ /* 0x000e700000000a00 */
[----:B------:R-:W2:Y:S01]  /*2130*/  LDC.64 R70, c[0x0][0x5a8] ;  /* 0x00016a00ff467b82 */ /* 0x000ea20000000a00 */
[-C--:B0-----:R-:W-:Y:S02]  /*2140*/  IMAD R6, R15, R64.reuse, RZ ;  /* 0x000000400f067224 */ /* 0x081fe400078e02ff */
[----:B------:R-:W-:-:S04]  /*2150*/  IMAD.WIDE.U32 R62, R59, R64, R10 ;  /* 0x000000403b3e7225 */ /* 0x000fc800078e000a */
[----:B------:R-:W-:Y:S02]  /*2160*/  IMAD R61, R59, R65, R6 ;  /* 0x000000413b3d7224 */ /* 0x000fe400078e0206 */
[-C--:B-1----:R-:W-:Y:S02]  /*2170*/  IMAD R8, R9, R68.reuse, RZ ;  /* 0x0000004409087224 */ /* 0x082fe400078e02ff */
[----:B------:R-:W-:Y:S02]  /*2180*/  IMAD.IADD R13, R63, 0x1, R61 ;  /* 0x000000013f0d7824 */ /* 0x000fe400078e023d */
[----:B------:R-:W-:Y:S02]  /*2190*/  IMAD.MOV.U32 R12, RZ, RZ, R62 ;  /* 0x000000ffff0c7224 */ /* 0x000fe400078e003e */
[C---:B------:R-:W-:Y:S02]  /*21a0*/  IMAD R65, R73.reuse, R69, R8 ;  /* 0x0000004549417224 */ /* 0x040fe400078e0208 */
[----:B------:R-:W-:-:S04]  /*21b0*/  IMAD.WIDE.U32 R6, R73, R68, R12 ;  /* 0x0000004449067225 */ /* 0x000fc800078e000c */
[----:B------:R-:W-:Y:S01]  /*21c0*/  IMAD.IADD R5, R7, 0x1, R65 ;  /* 0x0000000107057824 */ /* 0x000fe200078e0241 */
[----:B--2---:R-:W-:-:S04]  /*21d0*/  LEA R14, P0, R6, R70, 0x1 ;  /* 0x00000046060e7211 */ /* 0x004fc800078008ff */
[----:B------:R-:W-:-:S05]  /*21e0*/  LEA.HI.X R15, R6, R71, R5, 0x1, P0 ;  /* 0x00000047060f7211 */ /* 0x000fca00000f0c05 */
[----:B------:R0:W2:Y:S01]  /*21f0*/  @P1 LDG.E.LTC128B.U16 R5, desc[UR36][R14.64] ;  /* 0x000000240e051981 */ /* 0x0000a2000c1e1520 */
[----:B------:R-:W-:Y:S01]  /*2200*/  IMAD.WIDE.U32 R6, R73, R68, R10 ;  /* 0x0000004449067225 */ /* 0x000fe200078e000a */
[----:B------:R-:W-:Y:S03]  /*2210*/  BSSY B1, `(.L_x_37) ;  /* 0x0000013000017945 */ /* 0x000fe60003800000 */
[----:B------:R-:W-:Y:S02]  /*2220*/  IMAD.IADD R7, R65, 0x1, R7 ;  /* 0x0000000141077824 */ /* 0x000fe400078e0207 */
[----:B------:R-:W-:Y:S01]  /*2230*/  IMAD.WIDE.U32 R20, R59, R64, R6 ;  /* 0x000000403b147225 */ /* 0x000fe200078e0006 */
[----:B0-----:R-:W-:-:S03]  /*2240*/  SHF.L.U64.HI R15, R68, 0x3, R69 ;  /* 0x00000003440f7819 */ /* 0x001fc60000010245 */
[----:B------:R-:W-:Y:S01]  /*2250*/  IMAD.IADD R7, R61, 0x1, R21 ;  /* 0x000000013d077824 */ /* 0x000fe200078e0215 */
[----:B------:R-:W-:Y:S01]  /*2260*/  LEA R6, P4, R20, R70, 0x1 ;  /* 0x0000004614067211 */ /* 0x000fe200078808ff */
[----:B------:R-:W-:-:S03]  /*2270*/  IMAD.SHL.U32 R14, R68, 0x8, RZ ;  /* 0x00000008440e7824 */ /* 0x000fc600078e00ff */
[----:B------:R-:W-:Y:S01]  /*2280*/  LEA.HI.X R7, R20, R71, R7, 0x1, P4 ;  /* 0x0000004714077211 */ /* 0x000fe200020f0c07 */
[----:B--2---:R-:W-:-:S05]  /*2290*/  HADD2.F32 R8, -RZ, R5.H0_H0 ;  /* 0x20000005ff087230 */ /* 0x004fca0000004100 */
[----:B------:R-:W-:Y:S01]  /*22a0*/  FMUL R9, R8, R57 ;  /* 0x0000003908097220 */ /* 0x000fe20000400000 */
[----:B------:R-:W-:-:S03]  /*22b0*/  LEA R8, P0, R60, UR4, 0x1 ;  /* 0x000000043c087c11 */ /* 0x000fc6000f8008ff */
[----:B------:R-:W-:Y:S01]  /*22c0*/  FFMA R24, R24, R56, R9 ;  /* 0x0000003818187223 */ /* 0x000fe20000000009 */
[----:B------:R-:W-:Y:S02]  /*22d0*/  LEA.HI.X R9, R60, UR5, R75, 0x1, P0 ;  /* 0x000000053c097c11 */ /* 0x000fe400080f0c4b */
[----:B------:R-:W-:Y:S02]  /*22e0*/  ISETP.GT.AND P0, PT, R4, 0x1, PT ;  /* 0x000000010400780c */ /* 0x000fe40003f04270 */
[----:B------:R-:W-:Y:S02]  /*22f0*/  F2FP.F16.F32.PACK_AB R24, RZ, R24 ;  /* 0x00000018ff18723e */ /* 0x000fe400000000ff */
[----:B------:R-:W-:-:S03]  /*2300*/  ISETP.GT.AND P3, PT, R3, RZ, P0 ;  /* 0x000000ff0300720c */ /* 0x000fc60000764270 */
[----:B------:R0:W-:Y:S10]  /*2310*/  @P1 STG.E.U16 desc[UR36][R8.64], R24 ;  /* 0x0000001808001986 */ /* 0x0001f4000c101524 */
[----:B------:R-:W-:Y:S05]  /*2320*/  @!P3 BRA `(.L_x_38) ;  /* 0x000000000004b947 */ /* 0x000fea0003800000 */
[----:B------:R1:W5:Y:S02]  /*2330*/  LDG.E.LTC128B.U16 R5, desc[UR36][R6.64+0x2] ;  /* 0x0000022406057981 */ /* 0x000364000c1e1520 */
.L_x_38:
[----:B------:R-:W-:Y:S05]  /*2340*/  BSYNC B1 ;  /* 0x0000000000017941 */ /* 0x000fea0003800000 */
.L_x_37:
[----:B-----5:R-:W-:Y:S01]  /*2350*/  HADD2.F32 R12, -RZ, R5.H0_H0 ;  /* 0x20000005ff0c7230 */ /* 0x020fe20000004100 */
[----:B------:R-:W-:Y:S01]  /*2360*/  ISETP.GT.AND P2, PT, R3, 0x8, P2 ;  /* 0x000000080300780c */ /* 0x000fe20001744270 */
[----:B------:R-:W-:Y:S01]  /*2370*/  IMAD.WIDE.U32 R20, R73, R68, R14 ;  /* 0x0000004449147225 */ /* 0x000fe200078e000e */
[----:B0-----:R-:W-:-:S03]  /*2380*/  PRMT R24, R5, 0x7610, R24 ;  /* 0x0000761005187816 */ /* 0x001fc60000000018 */
[----:B------:R-:W-:Y:S01]  /*2390*/  FMUL R12, R12, R57 ;  /* 0x000000390c0c7220 */ /* 0x000fe20000400000 */
[----:B------:R-:W-:Y:S01]  /*23a0*/  IMAD.IADD R65, R65, 0x1, R21 ;  /* 0x0000000141417824 */ /* 0x000fe200078e0215 */
[----:B------:R-:W-:Y:S02]  /*23b0*/  IADD3 R62, P1, R62, R20, RZ ;  /* 0x000000143e3e7210 */ /* 0x000fe40007f3e0ff */
[----:B------:R-:W-:-:S03]  /*23c0*/  FFMA R12, R25, R56, R12 ;  /* 0x00000038190c7223 */ /* 0x000fc6000000000c */
[----:B------:R-:W-:Y:S01]  /*23d0*/  IMAD.X R13, R65, 0x1, R13, P1 ;  /* 0x00000001410d7824 */ /* 0x000fe200008e060d */
[C---:B------:R-:W-:Y:S02]  /*23e0*/  LEA R14, P1, R62.reuse, R70, 0x1 ;  /* 0x000000463e0e7211 */ /* 0x040fe400078208ff */
[----:B------:R-:W-:Y:S02]  /*23f0*/  F2FP.F16.F32.PACK_AB R12, RZ, R12 ;  /* 0x0000000cff0c723e */ /* 0x000fe400000000ff */
[----:B------:R-:W-:Y:S02]  /*2400*/  LEA.HI.X R15, R62, R71, R13, 0x1, P1 ;  /* 0x000000473e0f7211 */ /* 0x000fe400008f0c0d */
[----:B------:R-:W-:-:S05]  /*2410*/  PRMT R21, R12, 0x7610, R21 ;  /* 0x000076100c157816 */ /* 0x000fca0000000015 */
[----:B------:R0:W-:Y:S04]  /*2420*/  @P3 STG.E.U16 desc[UR36][R8.64+0x2], R21 ;  /* 0x0000021508003986 */ /* 0x0001e8000c101524 */
[----:B------:R-:W2:Y:S01]  /*2430*/  @P2 LDG.E.LTC128B.U16 R24, desc[UR36][R14.64] ;  /* 0x000000240e182981 */ /* 0x000ea2000c1e1520 */
[----:B------:R-:W-:Y:S01]  /*2440*/  IADD3 R20, P1, R10, R20, RZ ;  /* 0x000000140a147210 */ /* 0x000fe20007f3e0ff */
[----:B------:R-:W-:Y:S01]  /*2450*/  BSSY B1, `(.L_x_39) ;  /* 0x0000011000017945 */ /* 0x000fe20003800000 */
[C---:B------:R-:W-:Y:S02]  /*2460*/  SHF.L.U64.HI R13, R66.reuse, 0x4, R67 ;  /* 0x00000004420d7819 */ /* 0x040fe40000010243 */
[----:B------:R-:W-:Y:S01]  /*2470*/  ISETP.GT.AND P0, PT, R3, 0x8, P0 ;  /* 0x000000080300780c */ /* 0x000fe20000704270 */
[----:B0-----:R-:W-:Y:S01]  /*2480*/  IMAD.X R21, R11, 0x1, R65, P1 ;  /* 0x000000010b157824 */ /* 0x001fe200008e0641 */
[----:B------:R-:W-:Y:S01]  /*2490*/  LEA R12, P1, R66, R8, 0x4 ;  /* 0x00000008420c7211 */ /* 0x000fe200078220ff */
[----:B------:R-:W-:-:S04]  /*24a0*/  IMAD.WIDE.U32 R20, R59, R64, R20 ;  /* 0x000000403b147225 */ /* 0x000fc800078e0014 */
[----:B------:R-:W-:Y:S02]  /*24b0*/  IMAD.X R13, R13, 0x1, R9, P1 ;  /* 0x000000010d0d7824 */ /* 0x000fe400008e0609 */
[----:B------:R-:W-:Y:S02]  /*24c0*/  IMAD.IADD R11, R61, 0x1, R21 ;  /* 0x000000013d0b7824 */ /* 0x000fe400078e0215 */
[----:B--2---:R-:W-:-:S05]  /*24d0*/  HADD2.F32 R10, -RZ, R24.H0_H0 ;  /* 0x20000018ff0a7230 */ /* 0x004fca0000004100 */
[----:B------:R-:W-:Y:S01]  /*24e0*/  FMUL R5, R10, R57 ;  /* 0x000000390a057220 */ /* 0x000fe20000400000 */
[----:B------:R-:W-:-:S03]  /*24f0*/  LEA R10, P3, R20, R70, 0x1 ;  /* 0x00000046140a7211 */ /* 0x000fc600078608ff */
[----:B------:R-:W-:Y:S01]  /*2500*/  FFMA R5, R26, R56, R5 ;  /* 0x000000381a057223 */ /* 0x000fe20000000005 */
[----:B------:R-:W-:-:S04]  /*2510*/  LEA.HI.X R11, R20, R71, R11, 0x1, P3 ;  /* 0x00000047140b7211 */ /* 0x000fc800018f0c0b */
[----:B------:R-:W-:-:S05]  /*2520*/  F2FP.F16.F32.PACK_AB R5, RZ, R5 ;  /* 0x00000005ff05723e */ /* 0x000fca00000000ff */
[----:B------:R0:W-:Y:S01]  /*2530*/  @P2 STG.E.U16 desc[UR36][R12.64], R5 ;  /* 0x000000050c002986 */ /* 0x0001e2000c101524 */
[----:B------:R-:W-:Y:S05]  /*2540*/  @!P0 BRA `(.L_x_40) ;  /* 0x0000000000048947 */ /* 0x000fea0003800000 */
[----:B------:R2:W5:Y:S02]  /*2550*/  LDG.E.LTC128B.U16 R24, desc[UR36][R10.64+0x2] ;  /* 0x000002240a187981 */ /* 0x000564000c1e1520 */
.L_x_40:
[----:B------:R-:W-:Y:S05]  /*2560*/  BSYNC B1 ;  /* 0x0000000000017941 */ /* 0x000fea0003800000 */
.L_x_39:
[----:B-----5:R-:W-:Y:S01]  /*2570*/  HADD2.F32 R14, -RZ, R24.H0_H0 ;  /* 0x20000018ff0e7230 */ /* 0x020fe20000004100 */
[----:B------:R-:W-:Y:S01]  /*2580*/  ISETP.GT.AND P1, PT, R4, 0x8, PT ;  /* 0x000000080400780c */ /* 0x000fe20003f24270 */
[----:B------:R-:W-:Y:S03]  /*2590*/  BSSY B1, `(.L_x_41) ;  /* 0x0000008000017945 */ /* 0x000fe60003800000 */
[----:B------:R-:W-:Y:S01]  /*25a0*/  FMUL R14, R14, R57 ;  /* 0x000000390e0e7220 */ /* 0x000fe20000400000 */
[----:B------:R-:W-:-:S03]  /*25b0*/  ISETP.GT.AND P2, PT, R3, RZ, P1 ;  /* 0x000000ff0300720c */ /* 0x000fc60000f44270 */
[----:B------:R-:W-:-:S05]  /*25c0*/  FFMA R14, R27, R56, R14 ;  /* 0x000000381b0e7223 */ /* 0x000fca000000000e */
[----:B------:R-:W-:-:S05]  /*25d0*/  F2FP.F16.F32.PACK_AB R14, RZ, R14 ;  /* 0x0000000eff0e723e */ /* 0x000fca00000000ff */
[----:B------:R3:W-:Y:S01]  /*25e0*/  @P0 STG.E.U16 desc[UR36][R12.64+0x2], R14 ;  /* 0x0000020e0c000986 */ /* 0x0007e2000c101524 */
[----:B------:R-:W-:Y:S05]  /*25f0*/  @!P2 BRA `(.L_x_42) ;  /* 0x000000000004a947 */ /* 0x000fea0003800000 */
[----:B------:R4:W5:Y:S02]  /*2600*/  LDG.E.LTC128B.U16 R24, desc[UR36][R6.64+0x10] ;  /* 0x0000102406187981 */ /* 0x000964000c1e1520 */
.L_x_42:
[----:B------:R-:W-:Y:S05]  /*2610*/  BSYNC B1 ;  /* 0x0000000000017941 */ /* 0x000fea0003800000 */
.L_x_41:
[----:B---3-5:R-:W-:Y:S01]  /*2620*/  HADD2.F32 R14, -RZ, R24.H0_H0 ;  /* 0x20000018ff0e7230 */ /* 0x028fe20000004100 */
[----:B------:R-:W-:Y:S01]  /*2630*/  ISETP.GT.AND P0, PT, R4, 0x9, PT ;  /* 0x000000090400780c */ /* 0x000fe20003f04270 */
[----:B------:R-:W-:Y:S03]  /*2640*/  BSSY B1, `(.L_x_43) ;  /* 0x0000008000017945 */ /* 0x000fe60003800000 */
[----:B0-----:R-:W-:Y:S01]  /*2650*/  FMUL R5, R14, R57 ;  /* 0x000000390e057220 */ /* 0x001fe20000400000 */
[----:B------:R-:W-:-:S03]  /*2660*/  ISETP.GT.AND P3, PT, R3, RZ, P0 ;  /* 0x000000ff0300720c */ /* 0x000fc60000764270 */
[----:B------:R-:W-:-:S05]  /*2670*/  FFMA R5, R28, R56, R5 ;  /* 0x000000381c057223 */ /* 0x000fca0000000005 */
[----:B------:R-:W-:-:S05]  /*2680*/  F2FP.F16.F32.PACK_AB R5, RZ, R5 ;  /* 0x00000005ff05723e */ /* 0x000fca00000000ff */
[----:B------:R0:W-:Y:S01]  /*2690*/  @P2 STG.E.U16 desc[UR36][R8.64+0x10], R5 ;  /* 0x0000100508002986 */ /* 0x0001e2000c101524 */
[----:B------:R-:W-:Y:S05]  /*26a0*/  @!P3 BRA `(.L_x_44) ;  /* 0x000000000004b947 */ /* 0x000fea0003800000 */
[----:B------:R3:W5:Y:S02]  /*26b0*/  LDG.E.LTC128B.U16 R24, desc[UR36][R6.64+0x12] ;  /* 0x0000122406187981 */ /* 0x000764000c1e1520 */
.L_x_44:
[----:B------:R-:W-:Y:S05]  /*26c0*/  BSYNC B1 ;  /* 0x0000000000017941 */ /* 0x000fea0003800000 */
.L_x_43:
[----:B-----5:R-:W-:Y:S01]  /*26d0*/  HADD2.F32 R14, -RZ, R24.H0_H0 ;  /* 0x20000018ff0e7230 */ /* 0x020fe20000004100 */
[----:B------:R-:W-:Y:S01]  /*26e0*/  ISETP.GT.AND P1, PT, R3, 0x8, P1 ;  /* 0x000000080300780c */ /* 0x000fe20000f24270 */
[----:B------:R-:W-:Y:S03]  /*26f0*/  BSSY B1, `(.L_x_45) ;  /* 0x0000007000017945 */ /* 0x000fe60003800000 */
[----:B------:R-:W-:-:S04]  /*2700*/  FMUL R14, R14, R57 ;  /* 0x000000390e0e7220 */ /* 0x000fc80000400000 */
[----:B------:R-:W-:-:S05]  /*2710*/  FFMA R14, R29, R56, R14 ;  /* 0x000000381d0e7223 */ /* 0x000fca000000000e */
[----:B------:R-:W-:-:S05]  /*2720*/  F2FP.F16.F32.PACK_AB R14, RZ, R14 ;  /* 0x0000000eff0e723e */ /* 0x000fca00000000ff */
[----:B------:R0:W-:Y:S01]  /*2730*/  @P3 STG.E.U16 desc[UR36][R8.64+0x12], R14 ;  /* 0x0000120e08003986 */ /* 0x0001e2000c101524 */
[----:B------:R-:W-:Y:S05]  /*2740*/  @!P1 BRA `(.L_x_46) ;  /* 0x0000000000049947 */ /* 0x000fea0003800000 */
[----:B------:R0:W5:Y:S02]  /*2750*/  LDG.E.LTC128B.U16 R24, desc[UR36][R10.64+0x10] ;  /* 0x000010240a187981 */ /* 0x000164000c1e1520 */
.L_x_46:
[----:B------:R-:W-:Y:S05]  /*2760*/  BSYNC B1 ;  /* 0x0000000000017941 */ /* 0x000fea0003800000 */
.L_x_45:
[----:B0----5:R-:W-:Y:S01]  /*2770*/  HADD2.F32 R14, -RZ, R24.H0_H0 ;  /* 0x20000018ff0e7230 */ /* 0x021fe20000004100 */
        /* <DEDUP_REMOVED lines=8> */
.L_x_48:
[----:B------:R-:W-:Y:S05]  /*2800*/  BSYNC B1 ;  /* 0x0000000000017941 */ /* 0x000fea0003800000 */
.L_x_47:
        /* <DEDUP_REMOVED lines=10> */
.L_x_50:
[----:B------:R-:W-:Y:S05]  /*28b0*/  BSYNC B1 ;  /* 0x0000000000017941 */ /* 0x000fea0003800000 */
.L_x_49:
[----:B0----5:R-:W-:Y:S01]  /*28c0*/  HADD2.F32 R14, -RZ, R24.H0_H0 ;  /* 0x20000018ff0e7230 */ /* 0x021fe20000004100 */
        /* <DEDUP_REMOVED lines=9> */
.L_x_52:
[----:B------:R-:W-:Y:S05]  /*2960*/  BSYNC B1 ;  /* 0x0000000000017941 */ /* 0x000fea0003800000 */
.L_x_51:
        /* <DEDUP_REMOVED lines=9> */
.L_x_54:
[----:B------:R-:W-:Y:S05]  /*2a00*/  BSYNC B1 ;  /* 0x0000000000017941 */ /* 0x000fea0003800000 */
.L_x_53:
        /* <DEDUP_REMOVED lines=9> */
.L_x_56:
[----:B------:R-:W-:Y:S05]  /*2aa0*/  BSYNC B1 ;  /* 0x0000000000017941 */ /* 0x000fea0003800000 */
.L_x_55:
        /* <DEDUP_REMOVED lines=10> */
.L_x_58:
[----:B------:R-:W-:Y:S05]  /*2b50*/  BSYNC B1 ;  /* 0x0000000000017941 */ /* 0x000fea0003800000 */
.L_x_57:
        /* <DEDUP_REMOVED lines=10> */
.L_x_60:
[----:B------:R-:W-:Y:S05]  /*2c00*/  BSYNC B1 ;  /* 0x0000000000017941 */ /* 0x000fea0003800000 */
.L_x_59:
        /* <DEDUP_REMOVED lines=9> */
.L_x_62:
[----:B------:R-:W-:Y:S05]  /*2ca0*/  BSYNC B1 ;  /* 0x0000000000017941 */ /* 0x000fea0003800000 */
.L_x_61:
        /* <DEDUP_REMOVED lines=9> */
.L_x_64:
[----:B------:R-:W-:Y:S05]  /*2d40*/  BSYNC B1 ;  /* 0x0000000000017941 */ /* 0x000fea0003800000 */
.L_x_63:
        /* <DEDUP_REMOVED lines=10> */
.L_x_66:
[----:B------:R-:W-:Y:S05]  /*2df0*/  BSYNC B1 ;  /* 0x0000000000017941 */ /* 0x000fea0003800000 */
.L_x_65:
        /* <DEDUP_REMOVED lines=10> */
.L_x_68:
[----:B------:R-:W-:Y:S05]  /*2ea0*/  BSYNC B1 ;  /* 0x0000000000017941 */ /* 0x000fea0003800000 */
.L_x_67:
        /* <DEDUP_REMOVED lines=9> */
.L_x_70:
[----:B------:R-:W-:Y:S05]  /*2f40*/  BSYNC B1 ;  /* 0x0000000000017941 */ /* 0x000fea0003800000 */
.L_x_69:
        /* <DEDUP_REMOVED lines=9> */
.L_x_72:
[----:B------:R-:W-:Y:S05]  /*2fe0*/  BSYNC B1 ;  /* 0x0000000000017941 */ /* 0x000fea0003800000 */
.L_x_71:
        /* <DEDUP_REMOVED lines=10> */
.L_x_74:
[----:B------:R-:W-:Y:S05]  /*3090*/  BSYNC B1 ;  /* 0x0000000000017941 */ /* 0x000fea0003800000 */
.L_x_73:
        /* <DEDUP_REMOVED lines=10> */
.L_x_76:
[----:B------:R-:W-:Y:S05]  /*3140*/  BSYNC B1 ;  /* 0x0000000000017941 */ /* 0x000fea0003800000 */
.L_x_75:
        /* <DEDUP_REMOVED lines=9> */
.L_x_78:
[----:B------:R-:W-:Y:S05]  /*31e0*/  BSYNC B1 ;  /* 0x0000000000017941 */ /* 0x000fea0003800000 */
.L_x_77:
        /* <DEDUP_REMOVED lines=9> */
.L_x_80:
[----:B------:R-:W-:Y:S05]  /*3280*/  BSYNC B1 ;  /* 0x0000000000017941 */ /* 0x000fea0003800000 */
.L_x_79:
        /* <DEDUP_REMOVED lines=10> */
.L_x_82:
[----:B------:R-:W-:Y:S05]  /*3330*/  BSYNC B1 ;  /* 0x0000000000017941 */ /* 0x000fea0003800000 */
.L_x_81:
        /* <DEDUP_REMOVED lines=10> */
.L_x_84:
[----:B------:R-:W-:Y:S05]  /*33e0*/  BSYNC B1 ;  /* 0x0000000000017941 */ /* 0x000fea0003800000 */
.L_x_83:
        /* <DEDUP_REMOVED lines=9> */
.L_x_86:
[----:B------:R-:W-:Y:S05]  /*3480*/  BSYNC B1 ;  /* 0x0000000000017941 */ /* 0x000fea0003800000 */
.L_x_85:
        /* <DEDUP_REMOVED lines=9> */
.L_x_88:
[----:B------:R-:W-:Y:S05]  /*3520*/  BSYNC B1 ;  /* 0x0000000000017941 */ /* 0x000fea0003800000 */
.L_x_87:
        /* <DEDUP_REMOVED lines=10> */
.L_x_90:
[----:B------:R-:W-:Y:S05]  /*35d0*/  BSYNC B1 ;  /* 0x0000000000017941 */ /* 0x000fea0003800000 */
.L_x_89:
[----:B0----5:R-:W-:Y:S01]  /*35e0*/  HADD2.F32 R14, -RZ, R24.H0_H0 ;  /* 0x20000018ff0e7230 */ /* 0x021fe20000004100 */
[----:B------:R-:W-:Y:S01]  /*35f0*/  ISETP.GT.AND P0, PT, R4, 0x39, PT ;  /* 0x000000390400780c */ /* 0x000fe20003f04270 */
[----:B------:R-:W-:Y:S01]  /*3600*/  @P2 IMAD.MOV.U32 R4, RZ, RZ, R8 ;  /* 0x000000ffff042224 */ /* 0x000fe200078e0008 */
[----:B------:R-:W-:Y:S02]  /*3610*/  BSSY B1, `(.L_x_91) ;  /* 0x000000a000017945 */ /* 0x000fe40003800000 */
[----:B------:R-:W-:Y:S01]  /*3620*/  FMUL R5, R14, R57 ;  /* 0x000000390e057220 */ /* 0x000fe20000400000 */
[----:B------:R-:W-:-:S03]  /*3630*/  ISETP.GT.AND P3, PT, R3, RZ, P0 ;  /* 0x000000ff0300720c */ /* 0x000fc60000764270 */
[----:B------:R-:W-:-:S05]  /*3640*/  FFMA R5, R52, R56, R5 ;  /* 0x0000003834057223 */ /* 0x000fca0000000005 */
[----:B------:R-:W-:-:S04]  /*3650*/  F2FP.F16.F32.PACK_AB R5, RZ, R5 ;  /* 0x00000005ff05723e */ /* 0x000fc800000000ff */
[----:B------:R-:W-:Y:S01]  /*3660*/  PRMT R14, R5, 0x7610, R14 ;  /* 0x00007610050e7816 */ /* 0x000fe2000000000e */
[----:B------:R-:W-:-:S05]  /*3670*/  @P2 IMAD.MOV.U32 R5, RZ, RZ, R9 ;  /* 0x000000ffff052224 */ /* 0x000fca00078e0009 */
[----:B------:R0:W-:Y:S01]  /*3680*/  @P2 STG.E.U16 desc[UR36][R4.64+0x70], R14 ;  /* 0x0000700e04002986 */ /* 0x0001e2000c101524 */
[----:B------:R-:W-:Y:S05]  /*3690*/  @!P3 BRA `(.L_x_92) ;  /* 0x000000000004b947 */ /* 0x000fea0003800000 */
[----:B------:R0:W5:Y:S02]  /*36a0*/  LDG.E.LTC128B.U16 R24, desc[UR36][R6.64+0x72] ;  /* 0x0000722406187981 */ /* 0x000164000c1e1520 */
.L_x_92:
[----:B------:R-:W-:Y:S05]  /*36b0*/  BSYNC B1 ;  /* 0x0000000000017941 */ /* 0x000fea0003800000 */
.L_x_91:
        /* <DEDUP_REMOVED lines=9> */
.L_x_94:
[----:B------:R-:W-:Y:S05]  /*3750*/  BSYNC B1 ;  /* 0x0000000000017941 */ /* 0x000fea0003800000 */
.L_x_93:
[----:B0----5:R-:W-:Y:S01]  /*3760*/  HADD2.F32 R4, -RZ, R24.H0_H0 ;  /* 0x20000018ff047230 */ /* 0x021fe20000004100 */
[----:B------:R-:W-:Y:S01]  /*3770*/  ISETP.GT.AND P0, PT, R3, 0x8, P0 ;  /* 0x000000080300780c */ /* 0x000fe20000704270 */
[----:B------:R-:W-:Y:S03]  /*3780*/  BSSY B1, `(.L_x_95) ;  /* 0x000000a000017945 */ /* 0x000fe60003800000 */
[----:B------:R-:W-:Y:S01]  /*3790*/  FMUL R5, R4, R57 ;  /* 0x0000003904057220 */ /* 0x000fe20000400000 */
[----:B------:R-:W-:-:S03]  /*37a0*/  @P1 IMAD.MOV.U32 R4, RZ, RZ, R12 ;  /* 0x000000ffff041224 */ /* 0x000fc600078e000c */
[----:B------:R-:W-:-:S05]  /*37b0*/  FFMA R5, R54, R56, R5 ;  /* 0x0000003836057223 */ /* 0x000fca0000000005 */
[----:B------:R-:W-:-:S04]  /*37c0*/  F2FP.F16.F32.PACK_AB R5, RZ, R5 ;  /* 0x00000005ff05723e */ /* 0x000fc800000000ff */
[----:B-1-34-:R-:W-:Y:S01]  /*37d0*/  PRMT R6, R5, 0x7610, R6 ;  /* 0x0000761005067816 */ /* 0x01afe20000000006 */
[----:B------:R-:W-:-:S05]  /*37e0*/  @P1 IMAD.MOV.U32 R5, RZ, RZ, R13 ;  /* 0x000000ffff051224 */ /* 0x000fca00078e000d */
[----:B------:R0:W-:Y:S01]  /*37f0*/  @P1 STG.E.U16 desc[UR36][R4.64+0x70], R6 ;  /* 0x0000700604001986 */ /* 0x0001e2000c101524 */
[----:B------:R-:W-:Y:S05]  /*3800*/  @!P0 BRA `(.L_x_96) ;  /* 0x0000000000048947 */ /* 0x000fea0003800000 */
[----:B------:R1:W5:Y:S02]  /*3810*/  LDG.E.LTC128B.U16 R24, desc[UR36][R10.64+0x72] ;  /* 0x000072240a187981 */ /* 0x000364000c1e1520 */
.L_x_96:
[----:B------:R-:W-:Y:S05]  /*3820*/  BSYNC B1 ;  /* 0x0000000000017941 */ /* 0x000fea0003800000 */
.L_x_95:
[----:B------:R-:W-:Y:S05]  /*3830*/  @!P0 BRA `(.L_x_97) ;  /* 0x0000000800a88947 */ /* 0x000fea0003800000 */
[----:B-----5:R-:W-:-:S05]  /*3840*/  HADD2.F32 R24, -RZ, R24.H0_H0 ;  /* 0x20000018ff187230 */ /* 0x020fca0000004100 */
[----:B------:R-:W-:-:S04]  /*3850*/  FMUL R24, R24, R57 ;  /* 0x0000003918187220 */ /* 0x000fc80000400000 */
[----:B------:R-:W-:-:S05]  /*3860*/  FFMA R24, R55, R56, R24 ;  /* 0x0000003837187223 */ /* 0x000fca0000000018 */
[----:B------:R-:W-:-:S05]  /*3870*/  F2FP.F16.F32.PACK_AB R24, RZ, R24 ;  /* 0x00000018ff18723e */ /* 0x000fca00000000ff */
[----:B------:R3:W-:Y:S01]  /*3880*/  STG.E.U16 desc[UR36][R12.64+0x72], R24 ;  /* 0x000072180c007986 */ /* 0x0007e2000c101524 */
[----:B------:R-:W-:Y:S05]  /*3890*/  BRA `(.L_x_97) ;  /* 0x0000000800907947 */ /* 0x000fea0003800000 */
.L_x_36:
[----:B------:R-:W-:Y:S01]  /*38a0*/  ISETP.GT.AND P0, PT, R4, 0x1, PT ;  /* 0x000000010400780c */ /* 0x000fe20003f04270 */
[----:B------:R-:W-:Y:S01]  /*38b0*/  ULDC.64 UR4, c[0x0][0x5c0] ;  /* 0x0001700000047ab9 */ /* 0x000fe20000000a00 */
[-C--:B------:R-:W-:Y:S01]  /*38c0*/  FMUL R24, R24, R56.reuse ;  /* 0x0000003818187220 */ /* 0x080fe20000400000 */
[-C--:B------:R-:W-:Y:S01]  /*38d0*/  FMUL R25, R25, R56.reuse ;  /* 0x0000003819197220 */ /* 0x080fe20000400000 */
[----:B------:R-:W-:Y:S01]  /*38e0*/  ISETP.GT.AND P3, PT, R3, RZ, P0 ;  /* 0x000000ff0300720c */ /* 0x000fe20000764270 */
[-C--:B------:R-:W-:Y:S01]  /*38f0*/  FMUL R26, R26, R56.reuse ;  /* 0x000000381a1a7220 */ /* 0x080fe20000400000 */
[----:B------:R-:W-:Y:S01]  /*3900*/  LEA R6, P4, R60, UR4, 0x1 ;  /* 0x000000043c067c11 */ /* 0x000fe2000f8808ff */
[----:B------:R-:W-:Y:S01]  /*3910*/  FMUL R27, R27, R56 ;  /* 0x000000381b1b7220 */ /* 0x000fe20000400000 */
[----:B------:R-:W-:Y:S01]  /*3920*/  F2FP.F16.F32.PACK_AB R24, RZ, R24 ;  /* 0x00000018ff18723e */ /* 0x000fe200000000ff */
[-C--:B------:R-:W-:Y:S01]  /*3930*/  FMUL R28, R28, R56.reuse ;  /* 0x000000381c1c7220 */ /* 0x080fe20000400000 */
[----:B------:R-:W-:Y:S01]  /*3940*/  LEA.HI.X R7, R60, UR5, R75, 0x1, P4 ;  /* 0x000000053c077c11 */ /* 0x000fe2000a0f0c4b */
[-C--:B------:R-:W-:Y:S01]  /*3950*/  FMUL R29, R29, R56.reuse ;  /* 0x000000381d1d7220 */ /* 0x080fe20000400000 */
[----:B------:R-:W-:Y:S01]  /*3960*/  F2FP.F16.F32.PACK_AB R25, RZ, R25 ;  /* 0x00000019ff19723e */ /* 0x000fe200000000ff */
[-C--:B------:R-:W-:Y:S01]  /*3970*/  FMUL R30, R30, R56.reuse ;  /* 0x000000381e1e7220 */ /* 0x080fe20000400000 */
[----:B------:R-:W-:Y:S01]  /*3980*/  SHF.L.U64.HI R67, R66, 0x4, R67 ;  /* 0x0000000442437819 */ /* 0x000fe20000010243 */
[----:B------:R-:W-:Y:S01]  /*3990*/  @P1 STG.E.U16 desc[UR36][R6.64], R24 ;  /* 0x0000001806001986 */ /* 0x000fe2000c101524 */
[----:B------:R-:W-:Y:S01]  /*39a0*/  ISETP.GT.AND P1, PT, R4, 0x8, PT ;  /* 0x000000080400780c */ /* 0x000fe20003f24270 */
[----:B------:R-:W-:Y:S01]  /*39b0*/  FMUL R31, R31, R56 ;  /* 0x000000381f1f7220 */ /* 0x000fe20000400000 */
[C---:B------:R-:W-:Y:S01]  /*39c0*/  ISETP.GT.AND P4, PT, R3.reuse, 0x8, P0 ;  /* 0x000000080300780c */ /* 0x040fe20000784270 */
[----:B------:R-:W-:Y:S01]  /*39d0*/  @P3 STG.E.U16 desc[UR36][R6.64+0x2], R25 ;  /* 0x0000021906003986 */ /* 0x000fe2000c101524 */
[----:B------:R-:W-:Y:S01]  /*39e0*/  LEA R8, P3, R66, R6, 0x4 ;  /* 0x0000000642087211 */ /* 0x000fe200078620ff */
[-C--:B------:R-:W-:Y:S01]  /*39f0*/  FMUL R32, R32, R56.reuse ;  /* 0x0000003820207220 */ /* 0x080fe20000400000 */
[----:B------:R-:W-:Y:S01]  /*3a00*/  ISETP.GT.AND P2, PT, R3, 0x8, P2 ;  /* 0x000000080300780c */ /* 0x000fe20001744270 */
[-C--:B------:R-:W-:Y:S01]  /*3a10*/  FMUL R33, R33, R56.reuse ;  /* 0x0000003821217220 */ /* 0x080fe20000400000 */
[----:B------:R-:W-:Y:S01]  /*3a20*/  ISETP.GT.AND P0, PT, R4, 0x9, PT ;  /* 0x000000090400780c */ /* 0x000fe20003f04270 */
[----:B------:R-:W-:Y:S01]  /*3a30*/  IMAD.X R9, R67, 0x1, R7, P3 ;  /* 0x0000000143097824 */ /* 0x000fe200018e0607 */
[C---:B------:R-:W-:Y:S01]  /*3a40*/  ISETP.GT.AND P5, PT, R3.reuse, RZ, P1 ;  /* 0x000000ff0300720c */ /* 0x040fe20000fa4270 */
[-C--:B------:R-:W-:Y:S01]  /*3a50*/  FMUL R34, R34, R56.reuse ;  /* 0x0000003822227220 */ /* 0x080fe20000400000 */
[----:B------:R-:W-:Y:S01]  /*3a60*/  ISETP.GT.AND P3, PT, R3, RZ, P0 ;  /* 0x000000ff0300720c */ /* 0x000fe20000764270 */
[----:B------:R-:W-:Y:S01]  /*3a70*/  FMUL R35, R35, R56 ;  /* 0x0000003823237220 */ /* 0x000fe20000400000 */
[----:B------:R-:W-:Y:S01]  /*3a80*/  F2FP.F16.F32.PACK_AB R26, RZ, R26 ;  /* 0x0000001aff1a723e */ /* 0x000fe200000000ff */
[-C--:B------:R-:W-:Y:S01]  /*3a90*/  FMUL R36, R36, R56.reuse ;  /* 0x0000003824247220 */ /* 0x080fe20000400000 */
[----:B------:R-:W-:Y:S01]  /*3aa0*/  F2FP.F16.F32.PACK_AB R27, RZ, R27 ;  /* 0x0000001bff1b723e */ /* 0x000fe200000000ff */
[----:B------:R-:W-:Y:S01]  /*3ab0*/  FMUL R37, R37, R56 ;  /* 0x0000003825257220 */ /* 0x000fe20000400000 */
[----:B------:R-:W-:Y:S01]  /*3ac0*/  F2FP.F16.F32.PACK_AB R28, RZ, R28 ;  /* 0x0000001cff1c723e */ /* 0x000fe200000000ff */
[----:B------:R-:W-:Y:S01]  /*3ad0*/  @P2 STG.E.U16 desc[UR36][R8.64], R26 ;  /* 0x0000001a08002986 */ /* 0x000fe2000c101524 */
[----:B------:R-:W-:Y:S01]  /*3ae0*/  F2FP.F16.F32.PACK_AB R29, RZ, R29 ;  /* 0x0000001dff1d723e */ /* 0x000fe200000000ff */
[-C--:B------:R-:W-:Y:S01]  /*3af0*/  FMUL R38, R38, R56.reuse ;  /* 0x0000003826267220 */ /* 0x080fe20000400000 */
[----:B------:R-:W-:Y:S01]  /*3b00*/  ISETP.GT.AND P2, PT, R3, 0x8, P1 ;  /* 0x000000080300780c */ /* 0x000fe20000f44270 */
[----:B------:R-:W-:Y:S01]  /*3b10*/  @P4 STG.E.U16 desc[UR36][R8.64+0x2], R27 ;  /* 0x0000021b08004986 */ /* 0x000fe2000c101524 */
[----:B------:R-:W-:Y:S01]  /*3b20*/  ISETP.GT.AND P1, PT, R4, 0x10, PT ;  /* 0x000000100400780c */ /* 0x000fe20003f24270 */
[----:B------:R-:W-:Y:S01]  /*3b30*/  FMUL R39, R39, R56 ;  /* 0x0000003827277220 */ /* 0x000fe20000400000 */
[----:B------:R-:W-:Y:S01]  /*3b40*/  F2FP.F16.F32.PACK_AB R30, RZ, R30 ;  /* 0x0000001eff1e723e */ /* 0x000fe200000000ff */
[----:B------:R-:W-:Y:S01]  /*3b50*/  @P5 STG.E.U16 desc[UR36][R6.64+0x10], R28 ;  /* 0x0000101c06005986 */ /* 0x000fe2000c101524 */
[C---:B------:R-:W-:Y:S01]  /*3b60*/  ISETP.GT.AND P4, PT, R3.reuse, RZ, P1 ;  /* 0x000000ff0300720c */ /* 0x040fe20000f84270 */
[-C--:B------:R-:W-:Y:S01]  /*3b70*/  FMUL R40, R40, R56.reuse ;  /* 0x0000003828287220 */ /* 0x080fe20000400000 */
[----:B------:R-:W-:Y:S01]  /*3b80*/  F2FP.F16.F32.PACK_AB R31, RZ, R31 ;  /* 0x0000001fff1f723e */ /* 0x000fe200000000ff */
[----:B------:R-:W-:Y:S01]  /*3b90*/  @P3 STG.E.U16 desc[UR36][R6.64+0x12], R29 ;  /* 0x0000121d06003986 */ /* 0x000fe2000c101524 */
[----:B------:R-:W-:Y:S01]  /*3ba0*/  ISETP.GT.AND P3, PT, R3, 0x8, P0 ;  /* 0x000000080300780c */ /* 0x000fe20000764270 */
[----:B------:R-:W-:Y:S01]  /*3bb0*/  FMUL R41, R41, R56 ;  /* 0x0000003829297220 */ /* 0x000fe20000400000 */
[----:B------:R-:W-:Y:S01]  /*3bc0*/  ISETP.GT.AND P0, PT, R4, 0x11, PT ;  /* 0x000000110400780c */ /* 0x000fe20003f04270 */
[----:B------:R-:W-:Y:S01]  /*3bd0*/  @P2 STG.E.U16 desc[UR36][R8.64+0x10], R30 ;  /* 0x0000101e08002986 */ /* 0x000fe2000c101524 */
[----:B------:R-:W-:Y:S01]  /*3be0*/  F2FP.F16.F32.PACK_AB R32, RZ, R32 ;  /* 0x00000020ff20723e */ /* 0x000fe200000000ff */
[-C--:B------:R-:W-:Y:S01]  /*3bf0*/  FMUL R42, R42, R56.reuse ;  /* 0x000000382a2a7220 */ /* 0x080fe20000400000 */
[----:B------:R-:W-:Y:S01]  /*3c00*/  ISETP.GT.AND P5, PT, R3, RZ, P0 ;  /* 0x000000ff0300720c */ /* 0x000fe200007a4270 */
[-C--:B------:R-:W-:Y:S01]  /*3c10*/  FMUL R43, R43, R56.reuse ;  /* 0x000000382b2b7220 */ /* 0x080fe20000400000 */
[----:B------:R-:W-:Y:S01]  /*3c20*/  ISETP.GT.AND P2, PT, R3, 0x8, P1 ;  /* 0x000000080300780c */ /* 0x000fe20000f44270 */
[-C--:B------:R-:W-:Y:S01]  /*3c30*/  FMUL R44, R44, R56.reuse ;  /* 0x000000382c2c7220 */ /* 0x080fe20000400000 */
[----:B------:R-:W-:Y:S01]  /*3c40*/  ISETP.GT.AND P1, PT, R4, 0x18, PT ;  /* 0x000000180400780c */ /* 0x000fe20003f24270 */
[-C--:B------:R-:W-:Y:S01]  /*3c50*/  FMUL R45, R45, R56.reuse ;  /* 0x000000382d2d7220 */ /* 0x080fe20000400000 */
[----:B------:R-:W-:Y:S01]  /*3c60*/  F2FP.F16.F32.PACK_AB R33, RZ, R33 ;  /* 0x00000021ff21723e */ /* 0x000fe200000000ff */
[----:B------:R-:W-:Y:S01]  /*3c70*/  @P3 STG.E.U16 desc[UR36][R8.64+0x12], R31 ;  /* 0x0000121f08003986 */ /* 0x000fe2000c101524 */
[C---:B------:R-:W-:Y:S01]  /*3c80*/  ISETP.GT.AND P3, PT, R3.reuse, 0x8, P0 ;  /* 0x000000080300780c */ /* 0x040fe20000764270 */
[-C--:B------:R-:W-:Y:S01]  /*3c90*/  FMUL R46, R46, R56.reuse ;  /* 0x000000382e2e7220 */ /* 0x080fe20000400000 */
[----:B------:R-:W-:Y:S01]  /*3ca0*/  ISETP.GT.AND P0, PT, R4, 0x19, PT ;  /* 0x000000190400780c */ /* 0x000fe20003f04270 */
[----:B------:R-:W-:Y:S01]  /*3cb0*/  @P4 STG.E.U16 desc[UR36][R6.64+0x20], R32 ;  /* 0x0000202006004986 */ /* 0x000fe2000c101524 */
[----:B------:R-:W-:Y:S01]  /*3cc0*/  ISETP.GT.AND P4, PT, R3, RZ, P1 ;  /* 0x000000ff0300720c */ /* 0x000fe20000f84270 */
[----:B------:R-:W-:Y:S01]  /*3cd0*/  FMUL R47, R47, R56 ;  /* 0x000000382f2f7220 */ /* 0x000fe20000400000 */
[----:B------:R-:W-:Y:S01]  /*3ce0*/  F2FP.F16.F32.PACK_AB R34, RZ, R34 ;  /* 0x00000022ff22723e */ /* 0x000fe200000000ff */
[----:B------:R-:W-:Y:S01]  /*3cf0*/  @P5 STG.E.U16 desc[UR36][R6.64+0x22], R33 ;  /* 0x0000222106005986 */ /* 0x000fe2000c101524 */
[----:B------:R-:W-:Y:S01]  /*3d00*/  ISETP.GT.AND P5, PT, R3, RZ, P0 ;  /* 0x000000ff0300720c */ /* 0x000fe200007a4270 */
[----:B------:R-:W-:Y:S01]  /*3d10*/  FMUL R48, R48, R56 ;  /* 0x0000003830307220 */ /* 0x000fe20000400000 */
[----:B------:R-:W-:Y:S01]  /*3d20*/  F2FP.F16.F32.PACK_AB R35, RZ, R35 ;  /* 0x00000023ff23723e */ /* 0x000fe200000000ff */
[----:B------:R-:W-:Y:S01]  /*3d30*/  @P2 STG.E.U16 desc[UR36][R8.64+0x20], R34 ;  /* 0x0000202208002986 */ /* 0x000fe2000c101524 */
[----:B------:R-:W-:Y:S01]  /*3d40*/  F2FP.F16.F32.PACK_AB R36, RZ, R36 ;  /* 0x00000024ff24723e */ /* 0x000fe200000000ff */
[-C--:B------:R-:W-:Y:S01]  /*3d50*/  FMUL R49, R49, R56.reuse ;  /* 0x0000003831317220 */ /* 0x080fe20000400000 */
[C---:B------:R-:W-:Y:S01]  /*3d60*/  ISETP.GT.AND P2, PT, R3.reuse, 0x8, P1 ;  /* 0x000000080300780c */ /* 0x040fe20000f44270 */
[----:B------:R-:W-:Y:S01]  /*3d70*/  @P3 STG.E.U16 desc[UR36][R8.64+0x22], R35 ;  /* 0x0000222308003986 */ /* 0x000fe2000c101524 */
[----:B------:R-:W-:Y:S01]  /*3d80*/  ISETP.GT.AND P1, PT, R4, 0x20, PT ;  /* 0x000000200400780c */ /* 0x000fe20003f24270 */
[-C--:B------:R-:W-:Y:S01]  /*3d90*/  FMUL R50, R50, R56.reuse ;  /* 0x0000003832327220 */ /* 0x080fe20000400000 */
[----:B------:R-:W-:Y:S01]  /*3da0*/  F2FP.F16.F32.PACK_AB R37, RZ, R37 ;  /* 0x00000025ff25723e */ /* 0x000fe200000000ff */
[----:B------:R-:W-:Y:S01]  /*3db0*/  @P4 STG.E.U16 desc[UR36][R6.64+0x30], R36 ;  /* 0x0000302406004986 */ /* 0x000fe2000c101524 */
[----:B------:R-:W-:Y:S01]  /*3dc0*/  ISETP.GT.AND P3, PT, R3, 0x8, P0 ;  /* 0x000000080300780c */ /* 0x000fe20000764270 */
[-C--:B------:R-:W-:Y:S01]  /*3dd0*/  FMUL R51, R51, R56.reuse ;  /* 0x0000003833337220 */ /* 0x080fe20000400000 */
[----:B------:R-:W-:Y:S01]  /*3de0*/  ISETP.GT.AND P0, PT, R4, 0x21, PT ;  /* 0x000000210400780c */ /* 0x000fe20003f04270 */
[----:B------:R-:W-:Y:S01]  /*3df0*/  @P5 STG.E.U16 desc[UR36][R6.64+0x32], R37 ;  /* 0x0000322506005986 */ /* 0x000fe2000c101524 */
        /* <DEDUP_REMOVED lines=10> */
[----:B------:R-:W-:-:S02]  /*3ea0*/  F2FP.F16.F32.PACK_AB R41, RZ, R41 ;  /* 0x00000029ff29723e */ /* 0x000fc400000000ff */
[C---:B------:R-:W-:Y:S01]  /*3eb0*/  ISETP.GT.AND P1, PT, R3.reuse, 0x8, P1 ;  /* 0x000000080300780c */ /* 0x040fe20000f24270 */
[----:B------:R-:W-:Y:S01]  /*3ec0*/  @P3 STG.E.U16 desc[UR36][R8.64+0x32], R39 ;  /* 0x0000322708003986 */ /* 0x000fe2000c101524 */
[C---:B------:R-:W-:Y:S02]  /*3ed0*/  ISETP.GT.AND P2, PT, R3.reuse, 0x8, P0 ;  /* 0x000000080300780c */ /* 0x040fe40000744270 */
[C---:B------:R-:W-:Y:S01]  /*3ee0*/  ISETP.GT.AND P0, PT, R4.reuse, 0x29, PT ;  /* 0x000000290400780c */ /* 0x040fe20003f04270 */
[----:B------:R-:W-:Y:S01]  /*3ef0*/  @P4 STG.E.U16 desc[UR36][R6.64+0x40], R40 ;  /* 0x0000402806004986 */ /* 0x000fe2000c101524 */
[----:B------:R-:W-:Y:S02]  /*3f00*/  ISETP.GT.AND P4, PT, R4, 0x28, PT ;  /* 0x000000280400780c */ /* 0x000fe40003f84270 */
[----:B------:R-:W-:Y:S01]  /*3f10*/  F2FP.F16.F32.PACK_AB R42, RZ, R42 ;  /* 0x0000002aff2a723e */ /* 0x000fe200000000ff */
[----:B------:R-:W-:Y:S01]  /*3f20*/  @P5 STG.E.U16 desc[UR36][R6.64+0x42], R41 ;  /* 0x0000422906005986 */ /* 0x000fe2000c101524 */
[----:B------:R-:W-:-:S02]  /*3f30*/  ISETP.GT.AND P5, PT, R3, RZ, P4 ;  /* 0x000000ff0300720c */ /* 0x000fc400027a4270 */
[C---:B------:R-:W-:Y:S01]  /*3f40*/  ISETP.GT.AND P3, PT, R3.reuse, RZ, P0 ;  /* 0x000000ff0300720c */ /* 0x040fe20000764270 */
[----:B------:R-:W-:Y:S01]  /*3f50*/  @P1 STG.E.U16 desc[UR36][R8.64+0x40], R42 ;  /* 0x0000402a08001986 */ /* 0x000fe2000c101524 */
[----:B------:R-:W-:Y:S02]  /*3f60*/  F2FP.F16.F32.PACK_AB R43, RZ, R43 ;  /* 0x0000002bff2b723e */ /* 0x000fe400000000ff */
[----:B------:R-:W-:Y:S02]  /*3f70*/  F2FP.F16.F32.PACK_AB R44, RZ, R44 ;  /* 0x0000002cff2c723e */ /* 0x000fe400000000ff */
[C---:B------:R-:W-:Y:S01]  /*3f80*/  ISETP.GT.AND P4, PT, R3.reuse, 0x8, P4 ;  /* 0x000000080300780c */ /* 0x040fe20002784270 */
[----:B------:R-:W-:Y:S01]  /*3f90*/  @P2 STG.E.U16 desc[UR36][R8.64+0x42], R43 ;  /* 0x0000422b08002986 */ /* 0x000fe2000c101524 */
[----:B------:R-:W-:Y:S02]  /*3fa0*/  F2FP.F16.F32.PACK_AB R45, RZ, R45 ;  /* 0x0000002dff2d723e */ /* 0x000fe400000000ff */
[----:B------:R-:W-:Y:S01]  /*3fb0*/  ISETP.GT.AND P2, PT, R4, 0x31, PT ;  /* 0x000000310400780c */ /* 0x000fe20003f44270 */
[----:B------:R-:W-:Y:S01]  /*3fc0*/  @P5 STG.E.U16 desc[UR36][R6.64+0x50], R44 ;  /* 0x0000502c06005986 */ /* 0x000fe2000c101524 */
[----:B------:R-:W-:-:S02]  /*3fd0*/  ISETP.GT.AND P5, PT, R3, 0x8, P0 ;  /* 0x000000080300780c */ /* 0x000fc400007a4270 */
[C---:B------:R-:W-:Y:S01]  /*3fe0*/  ISETP.GT.AND P1, PT, R4.reuse, 0x38, PT ;  /* 0x000000380400780c */ /* 0x040fe20003f24270 */
[----:B------:R-:W-:Y:S01]  /*3ff0*/  @P3 STG.E.U16 desc[UR36][R6.64+0x52], R45 ;  /* 0x0000522d06003986 */ /* 0x000fe2000c101524 */
[C---:B------:R-:W-:Y:S02]  /*4000*/  ISETP.GT.AND P3, PT, R4.reuse, 0x30, PT ;  /* 0x000000300400780c */ /* 0x040fe40003f64270 */
[----:B------:R-:W-:Y:S01]  /*4010*/  ISETP.GT.AND P0, PT, R4, 0x39, PT ;  /* 0x000000390400780c */ /* 0x000fe20003f04270 */
[----:B------:R-:W-:Y:S01]  /*4020*/  @P4 IMAD.MOV.U32 R4, RZ, RZ, R8 ;  /* 0x000000ffff044224 */ /* 0x000fe200078e0008 */
[----:B------:R-:W-:Y:S01]  /*4030*/  F2FP.F16.F32.PACK_AB R46, RZ, R46 ;  /* 0x0000002eff2e723e */ /* 0x000fe200000000ff */
[----:B------:R-:W-:Y:S01]  /*4040*/  @P4 IMAD.MOV.U32 R5, RZ, RZ, R9 ;  /* 0x000000ffff054224 */ /* 0x000fe200078e0009 */
[----:B------:R-:W-:Y:S02]  /*4050*/  F2FP.F16.F32.PACK_AB R47, RZ, R47 ;  /* 0x0000002fff2f723e */ /* 0x000fe400000000ff */
[----:B------:R-:W-:-:S02]  /*4060*/  F2FP.F16.F32.PACK_AB R48, RZ, R48 ;  /* 0x00000030ff30723e */ /* 0x000fc400000000ff */
[----:B------:R0:W-:Y:S01]  /*4070*/  @P4 STG.E.U16 desc[UR36][R4.64+0x50], R46 ;  /* 0x0000502e04004986 */ /* 0x0001e2000c101524 */
[C---:B------:R-:W-:Y:S02]  /*4080*/  ISETP.GT.AND P4, PT, R3.reuse, RZ, P2 ;  /* 0x000000ff0300720c */ /* 0x040fe40001784270 */
[----:B------:R-:W-:Y:S02]  /*4090*/  F2FP.F16.F32.PACK_AB R49, RZ, R49 ;  /* 0x00000031ff31723e */ /* 0x000fe400000000ff */
[----:B------:R-:W-:Y:S02]  /*40a0*/  ISETP.GT.AND P2, PT, R3, 0x8, P2 ;  /* 0x000000080300780c */ /* 0x000fe40001744270 */
[----:B------:R-:W-:Y:S02]  /*40b0*/  F2FP.F16.F32.PACK_AB R50, RZ, R50 ;  /* 0x00000032ff32723e */ /* 0x000fe400000000ff */
[----:B------:R-:W-:Y:S02]  /*40c0*/  F2FP.F16.F32.PACK_AB R51, RZ, R51 ;  /* 0x00000033ff33723e */ /* 0x000fe400000000ff */
[----:B------:R-:W-:Y:S01]  /*40d0*/  F2FP.F16.F32.PACK_AB R52, RZ, R52 ;  /* 0x00000034ff34723e */ /* 0x000fe200000000ff */
[----:B0-----:R-:W-:Y:S01]  /*40e0*/  @P5 IMAD.MOV.U32 R4, RZ, RZ, R8 ;  /* 0x000000ffff045224 */ /* 0x001fe200078e0008 */
[----:B------:R-:W-:Y:S01]  /*40f0*/  F2FP.F16.F32.PACK_AB R53, RZ, R53 ;  /* 0x00000035ff35723e */ /* 0x000fe200000000ff */
[----:B------:R-:W-:Y:S01]  /*4100*/  @P5 IMAD.MOV.U32 R5, RZ, RZ, R9 ;  /* 0x000000ffff055224 */ /* 0x000fe200078e0009 */
[----:B------:R-:W-:-:S02]  /*4110*/  F2FP.F16.F32.PACK_AB R54, RZ, R54 ;  /* 0x00000036ff36723e */ /* 0x000fc400000000ff */
[----:B------:R-:W-:Y:S02]  /*4120*/  F2FP.F16.F32.PACK_AB R55, RZ, R55 ;  /* 0x00000037ff37723e */ /* 0x000fe400000000ff */
[----:B------:R0:W-:Y:S01]  /*4130*/  @P5 STG.E.U16 desc[UR36][R4.64+0x52], R47 ;  /* 0x0000522f04005986 */ /* 0x0001e2000c101524 */
[C---:B------:R-:W-:Y:S02]  /*4140*/  ISETP.GT.AND P5, PT, R3.reuse, RZ, P3 ;  /* 0x000000ff0300720c */ /* 0x040fe40001fa4270 */
[----:B------:R-:W-:-:S11]  /*4150*/  ISETP.GT.AND P3, PT, R3, 0x8, P3 ;  /* 0x000000080300780c */ /* 0x000fd60001f64270 */
[----:B0-----:R-:W-:Y:S02]  /*4160*/  @P5 IMAD.MOV.U32 R4, RZ, RZ, R6 ;  /* 0x000000ffff045224 */ /* 0x001fe400078e0006 */
[----:B------:R-:W-:-:S05]  /*4170*/  @P5 IMAD.MOV.U32 R5, RZ, RZ, R7 ;  /* 0x000000ffff055224 */ /* 0x000fca00078e0007 */
[----:B------:R0:W-:Y:S01]  /*4180*/  @P5 STG.E.U16 desc[UR36][R4.64+0x60], R48 ;  /* 0x0000603004005986 */ /* 0x0001e2000c101524 */
[C---:B------:R-:W-:Y:S02]  /*4190*/  ISETP.GT.AND P5, PT, R3.reuse, RZ, P0 ;  /* 0x000000ff0300720c */ /* 0x040fe400007a4270 */
[----:B------:R-:W-:Y:S01]  /*41a0*/  ISETP.GT.AND P0, PT, R3, 0x8, P0 ;  /* 0x000000080300780c */ /* 0x000fe20000704270 */
[----:B0-----:R-:W-:Y:S02]  /*41b0*/  @P4 IMAD.MOV.U32 R4, RZ, RZ, R6 ;  /* 0x000000ffff044224 */ /* 0x001fe400078e0006 */
[----:B------:R-:W-:-:S05]  /*41c0*/  @P4 IMAD.MOV.U32 R5, RZ, RZ, R7 ;  /* 0x000000ffff054224 */ /* 0x000fca00078e0007 */
[----:B------:R0:W-:Y:S01]  /*41d0*/  @P4 STG.E.U16 desc[UR36][R4.64+0x62], R49 ;  /* 0x0000623104004986 */ /* 0x0001e2000c101524 */
[C---:B------:R-:W-:Y:S02]  /*41e0*/  ISETP.GT.AND P4, PT, R3.reuse, RZ, P1 ;  /* 0x000000ff0300720c */ /* 0x040fe40000f84270 */
[----:B------:R-:W-:Y:S01]  /*41f0*/  ISETP.GT.AND P1, PT, R3, 0x8, P1 ;  /* 0x000000080300780c */ /* 0x000fe20000f24270 */
[----:B0-----:R-:W-:Y:S02]  /*4200*/  @P3 IMAD.MOV.U32 R4, RZ, RZ, R8 ;  /* 0x000000ffff043224 */ /* 0x001fe400078e0008 */
[----:B------:R-:W-:-:S05]  /*4210*/  @P3 IMAD.MOV.U32 R5, RZ, RZ, R9 ;  /* 0x000000ffff053224 */ /* 0x000fca00078e0009 */
[----:B------:R0:W-:Y:S02]  /*4220*/  @P3 STG.E.U16 desc[UR36][R4.64+0x60], R50 ;  /* 0x0000603204003986 */ /* 0x0001e4000c101524 */
[----:B0-----:R-:W-:Y:S02]  /*4230*/  @P2 IMAD.MOV.U32 R4, RZ, RZ, R8 ;  /* 0x000000ffff042224 */ /* 0x001fe400078e0008 */
[----:B------:R-:W-:-:S05]  /*4240*/  @P2 IMAD.MOV.U32 R5, RZ, RZ, R9 ;  /* 0x000000ffff052224 */ /* 0x000fca00078e0009 */
[----:B------:R0:W-:Y:S02]  /*4250*/  @P2 STG.E.U16 desc[UR36][R4.64+0x62], R51 ;  /* 0x0000623304002986 */ /* 0x0001e4000c101524 */
[----:B0-----:R-:W-:Y:S02]  /*4260*/  @P4 IMAD.MOV.U32 R4, RZ, RZ, R6 ;  /* 0x000000ffff044224 */ /* 0x001fe400078e0006 */
[----:B------:R-:W-:-:S05]  /*4270*/  @P4 IMAD.MOV.U32 R5, RZ, RZ, R7 ;  /* 0x000000ffff054224 */ /* 0x000fca00078e0007 */
[----:B------:R0:W-:Y:S04]  /*4280*/  @P4 STG.E.U16 desc[UR36][R4.64+0x70], R52 ;  /* 0x0000703404004986 */ /* 0x0001e8000c101524 */
[----:B------:R1:W-:Y:S01]  /*4290*/  @P5 STG.E.U16 desc[UR36][R6.64+0x72], R53 ;  /* 0x0000723506005986 */ /* 0x0003e2000c101524 */
[----:B0-----:R-:W-:Y:S02]  /*42a0*/  @P1 IMAD.MOV.U32 R4, RZ, RZ, R8 ;  /* 0x000000ffff041224 */ /* 0x001fe400078e0008 */
[----:B------:R-:W-:-:S05]  /*42b0*/  @P1 IMAD.MOV.U32 R5, RZ, RZ, R9 ;  /* 0x000000ffff051224 */ /* 0x000fca00078e0009 */
[----:B------:R1:W-:Y:S04]  /*42c0*/  @P1 STG.E.U16 desc[UR36][R4.64+0x70], R54 ;  /* 0x0000703604001986 */ /* 0x0003e8000c101524 */
[----:B------:R1:W-:Y:S02]  /*42d0*/  @P0 STG.E.U16 desc[UR36][R8.64+0x72], R55 ;  /* 0x0000723708000986 */ /* 0x0003e4000c101524 */
.L_x_97:
[----:B------:R-:W-:Y:S05]  /*42e0*/  BSYNC B0 ;  /* 0x0000000000007941 */ /* 0x000fea0003800000 */
.L_x_35:
[----:B------:R-:W-:Y:S01]  /*42f0*/  ULDC UR4, c[0x0][0xc] ;  /* 0x0000030000047ab9 */ /* 0x000fe20000000800 */
[----:B------:R-:W-:Y:S01]  /*4300*/  ULDC UR5, c[0x0][0x10] ;  /* 0x0000040000057ab9 */ /* 0x000fe20000000800 */
[----:B------:R-:W4:Y:S01]  /*4310*/  LDC R3, c[0x0][0x14] ;  /* 0x00000500ff037b82 */ /* 0x000f220000000800 */
[----:B------:R-:W-:Y:S01]  /*4320*/  UIMAD.WIDE.U32 UR4, UR4, UR5, URZ ;  /* 0x00000005040472a5 */ /* 0x000fe2000f8e003f */
[----:B------:R-:W-:Y:S02]  /*4330*/  IMAD.MOV.U32 R61, RZ, RZ, -0x1 ;  /* 0xffffffffff3d7424 */ /* 0x000fe400078e00ff */
[----:B------:R-:W-:-:S03]  /*4340*/  IMAD.MOV.U32 R59, RZ, RZ, -0x1 ;  /* 0xffffffffff3b7424 */ /* 0x000fc600078e00ff */
[----:B----4-:R-:W-:-:S04]  /*4350*/  IMAD.WIDE.U32 R16, R3, UR4, R16 ;  /* 0x0000000403107c25 */ /* 0x010fc8000f8e0010 */
[----:B------:R-:W-:Y:S01]  /*4360*/  IMAD R3, R3, UR5, RZ ;  /* 0x0000000503037c24 */ /* 0x000fe2000f8e02ff */
[----:B------:R-:W-:Y:S02]  /*4370*/  ULDC.64 UR4, c[0x0][0x650] ;  /* 0x0001940000047ab9 */ /* 0x000fe40000000a00 */
[----:B------:R-:W-:Y:S01]  /*4380*/  ISETP.GE.U32.AND P0, PT, R16, UR4, PT ;  /* 0x0000000410007c0c */ /* 0x000fe2000bf06070 */
[--C-:B------:R-:W-:Y:S01]  /*4390*/  IMAD.IADD R17, R17, 0x1, R3.reuse ;  /* 0x0000000111117824 */ /* 0x100fe200078e0203 */
[----:B------:R-:W-:-:S04]  /*43a0*/  PRMT R3, RZ, 0x7610, R3 ;  /* 0x00007610ff037816 */ /* 0x000fc80000000003 */
[----:B------:R-:W-:-:S13]  /*43b0*/  ISETP.GE.U32.AND.EX P0, PT, R17, UR5, PT, P0 ;  /* 0x0000000511007c0c */ /* 0x000fda000bf06100 */
[----:B------:R-:W-:Y:S05]  /*43c0*/  @P0 BRA `(.L_x_98) ;  /* 0x0000000400640947 */ /* 0x000fea0003800000 */
[----:B---3--:R-:W3:Y:S01]  /*43d0*/  S2R R12, SR_CTAID.X ;  /* 0x00000000000c7919 */ /* 0x008ee20000002500 */
[----:B-12---:R-:W1:Y:S01]  /*43e0*/  LDC.64 R10, c[0x0][0x628] ;  /* 0x00018a00ff0a7b82 */ /* 0x006e620000000a00 */
[----:B------:R-:W-:Y:S01]  /*43f0*/  ULDC UR4, c[0x0][0x150] ;  /* 0x0000540000047ab9 */ /* 0x000fe20000000800 */
[----:B------:R-:W-:Y:S01]  /*4400*/  IMAD.MOV.U32 R8, RZ, RZ, R16 ;  /* 0x000000ffff087224 */ /* 0x000fe200078e0010 */
[----:B-----5:R-:W2:Y:S01]  /*4410*/  S2R R24, SR_CTAID.Y ;  /* 0x0000000000187919 */ /* 0x020ea20000002600 */
[----:B------:R-:W-:-:S04]  /*4420*/  IMAD.MOV.U32 R9, RZ, RZ, R17 ;  /* 0x000000ffff097224 */ /* 0x000fc800078e0011 */
[----:B------:R-:W4:Y:S08]  /*4430*/  LDC R21, c[0x0][0x144] ;  /* 0x00005100ff157b82 */ /* 0x000f300000000800 */
[----:B------:R-:W0:Y:S08]  /*4440*/  LDC R0, c[0x0][0x630] ;  /* 0x00018c00ff007b82 */ /* 0x000e300000000800 */
[----:B------:R-:W0:Y:S01]  /*4450*/  LDC.64 R14, c[0x0][0x620] ;  /* 0x00018800ff0e7b82 */ /* 0x000e220000000a00 */
[----:B-1----:R-:W-:-:S04]  /*4460*/  ISETP.NE.U32.AND P0, PT, R10, RZ, PT ;  /* 0x000000ff0a00720c */ /* 0x002fc80003f05070 */
[----:B------:R-:W-:Y:S02]  /*4470*/  ISETP.NE.AND.EX P0, PT, R11, RZ, PT, P0 ;  /* 0x000000ff0b00720c */ /* 0x000fe40003f05300 */
[----:B---3--:R-:W-:-:S05]  /*4480*/  I2FP.F32.U32 R3, R12 ;  /* 0x0000000c00037245 */ /* 0x008fca0000201000 */
[----:B------:R-:W-:-:S04]  /*4490*/  FMUL R3, R3, UR4 ;  /* 0x0000000403037c20 */ /* 0x000fc80008400000 */
[----:B------:R1:W3:Y:S02]  /*44a0*/  F2I.U32.TRUNC.NTZ R20, R3 ;  /* 0x0000000300147305 */ /* 0x0002e4000020f000 */
[----:B--2-4-:R-:W-:Y:S05]  /*44b0*/  @!P0 BRA `(.L_x_99) ;  /* 0x0000000000288947 */ /* 0x014fea0003800000 */
[----:B-1----:R-:W1:Y:S02]  /*44c0*/  LDC R3, c[0x0][0x634] ;  /* 0x00018d00ff037b82 */ /* 0x002e640000000800 */
[----:B-1----:R-:W-:-:S05]  /*44d0*/  IADD3 R3, P0, R16, R3, RZ ;  /* 0x0000000310037210 */ /* 0x002fca0007f1e0ff */
[----:B------:R-:W-:-:S04]  /*44e0*/  IMAD.X R13, RZ, RZ, R17, P0 ;  /* 0x000000ffff0d7224 */ /* 0x000fc800000e0611 */
[----:B0-----:R-:W-:-:S04]  /*44f0*/  IMAD.WIDE.U32 R4, R13, R10, RZ ;  /* 0x0000000a0d047225 */ /* 0x001fc800078e00ff */
[----:B------:R-:W-:-:S04]  /*4500*/  IMAD.WIDE.U32 R6, P0, R3, R11, R4 ;  /* 0x0000000b03067225 */ /* 0x000fc80007800004 */
[----:B------:R-:W-:-:S04]  /*4510*/  IMAD.WIDE.U32 R4, R3, R10, RZ ;  /* 0x0000000a03047225 */ /* 0x000fc800078e00ff */
[----:B------:R-:W-:Y:S01]  /*4520*/  IMAD.X R9, RZ, RZ, RZ, P0 ;  /* 0x000000ffff097224 */ /* 0x000fe200000e06ff */
[----:B------:R-:W-:Y:S01]  /*4530*/  IADD3 RZ, P0, R5, R6, RZ ;  /* 0x0000000605ff7210 */ /* 0x000fe20007f1e0ff */
[----:B------:R-:W-:-:S04]  /*4540*/  IMAD.MOV.U32 R8, RZ, RZ, R7 ;  /* 0x000000ffff087224 */ /* 0x000fc800078e0007 */
[----:B------:R-:W-:-:S08]  /*4550*/  IMAD.WIDE.U32.X R8, R13, R11, R8, P0 ;  /* 0x0000000b0d087225 */ /* 0x000fd000000e0408 */
.L_x_99:
[----:B------:R-:W2:Y:S01]  /*4560*/  LDC.64 R28, c[0x0][0x640] ;  /* 0x00019000ff1c7b82 */ /* 0x000ea20000000a00 */
[-CC-:B0-----:R-:W-:Y:S01]  /*4570*/  SHF.R.U64 R59, R8, R0.reuse, R9.reuse ;  /* 0x00000000083b7219 */ /* 0x181fe20000001209 */
[----:B---3--:R-:W-:Y:S01]  /*4580*/  IMAD.MOV R20, RZ, RZ, -R20 ;  /* 0x000000ffff147224 */ /* 0x008fe200078e0a14 */
[----:B------:R-:W-:Y:S01]  /*4590*/  SHF.R.U32.HI R0, RZ, R0, R9 ;  /* 0x00000000ff007219 */ /* 0x000fe20000011609 */
[----:B------:R-:W-:Y:S01]  /*45a0*/  ULDC UR4, c[0x0][0x154] ;  /* 0x0000550000047ab9 */ /* 0x000fe20000000800 */
[----:B-1----:R-:W-:Y:S01]  /*45b0*/  IADD3 R3, P0, RZ, -R59, RZ ;  /* 0x8000003bff037210 */ /* 0x002fe20007f1e0ff */
[----:B------:R-:W-:Y:S02]  /*45c0*/  IMAD R21, R21, R20, R12 ;  /* 0x0000001415157224 */ /* 0x000fe400078e020c */
[----:B------:R-:W0:Y:S01]  /*45d0*/  LDC R6, c[0x0][0x618] ;  /* 0x00018600ff067b82 */ /* 0x000e220000000800 */
[----:B------:R-:W-:Y:S02]  /*45e0*/  IMAD.MOV.U32 R7, RZ, RZ, 0x1 ;  /* 0x00000001ff077424 */ /* 0x000fe400078e00ff */
[----:B------:R-:W-:-:S04]  /*45f0*/  IMAD.X R5, RZ, RZ, ~R0, P0 ;  /* 0x000000ffff057224 */ /* 0x000fc800000e0e00 */
[-C--:B------:R-:W-:Y:S01]  /*4600*/  IMAD R0, R5, R14.reuse, RZ ;  /* 0x0000000e05007224 */ /* 0x080fe200078e02ff */
[----:B------:R-:W1:Y:S01]  /*4610*/  LDC R8, c[0x0][0x608] ;  /* 0x00018200ff087b82 */ /* 0x000e620000000800 */
[----:B------:R-:W-:-:S04]  /*4620*/  IMAD.WIDE.U32 R4, R3, R14, R16 ;  /* 0x0000000e03047225 */ /* 0x000fc800078e0010 */
[----:B------:R-:W-:Y:S01]  /*4630*/  IMAD R3, R3, R15, R0 ;  /* 0x0000000f03037224 */ /* 0x000fe200078e0200 */
[----:B------:R-:W-:Y:S02]  /*4640*/  I2FP.F32.U32 R0, R24 ;  /* 0x0000001800007245 */ /* 0x000fe40000201000 */
[----:B------:R-:W3:Y:S01]  /*4650*/  LDC R26, c[0x0][0x658] ;  /* 0x00019600ff1a7b82 */ /* 0x000ee20000000800 */
[----:B------:R-:W-:Y:S01]  /*4660*/  IMAD.IADD R3, R5, 0x1, R3 ;  /* 0x0000000105037824 */ /* 0x000fe200078e0203 */
[----:B--2---:R-:W-:Y:S01]  /*4670*/  ISETP.NE.U32.AND P0, PT, R28, RZ, PT ;  /* 0x000000ff1c00720c */ /* 0x004fe20003f05070 */
[----:B------:R-:W-:Y:S01]  /*4680*/  FMUL R0, R0, UR4 ;  /* 0x0000000400007c20 */ /* 0x000fe20008400000 */
[----:B------:R-:W-:Y:S02]  /*4690*/  IMAD.MOV.U32 R5, RZ, RZ, -0x1 ;  /* 0xffffffffff057424 */ /* 0x000fe400078e00ff */
[----:B------:R-:W-:Y:S01]  /*46a0*/  ISETP.NE.AND.EX P0, PT, R29, RZ, PT, P0 ;  /* 0x000000ff1d00720c */ /* 0x000fe20003f05300 */
[----:B------:R2:W4:Y:S01]  /*46b0*/  F2I.U32.TRUNC.NTZ R13, R0 ;  /* 0x00000000000d7305 */ /* 0x000522000020f000 */
[----:B------:R-:W2:Y:S01]  /*46c0*/  LDC R15, c[0x0][0x148] ;  /* 0x00005200ff0f7b82 */ /* 0x000ea20000000800 */
[----:B0-----:R-:W-:-:S02]  /*46d0*/  SHF.R.U64 R12, R4, R6, R3 ;  /* 0x00000006040c7219 */ /* 0x001fc40000001203 */
[----:B------:R-:W-:-:S05]  /*46e0*/  SHF.R.U32.HI R3, RZ, R6, R3 ;  /* 0x00000006ff037219 */ /* 0x000fca0000011603 */
[----:B------:R-:W0:Y:S01]  /*46f0*/  LDC R20, c[0x0][0x600] ;  /* 0x00018000ff147b82 */ /* 0x000e220000000800 */
[-CC-:B-1----:R-:W-:Y:S02]  /*4700*/  SHF.R.U64 R10, R12, R8.reuse, R3.reuse ;  /* 0x000000080c0a7219 */ /* 0x182fe40000001203 */
[----:B------:R-:W-:-:S05]  /*4710*/  SHF.R.U32.HI R3, RZ, R8, R3 ;  /* 0x00000008ff037219 */ /* 0x000fca0000011603 */
[----:B------:R-:W1:Y:S01]  /*4720*/  LDC R27, c[0x0][0x648] ;  /* 0x00019200ff1b7b82 */ /* 0x000e620000000800 */
[-C--:B---3--:R-:W-:Y:S02]  /*4730*/  SHF.L.U32 R4, R5, R26.reuse, RZ ;  /* 0x0000001a05047219 */ /* 0x088fe400000006ff */
[-CC-:B------:R-:W-:Y:S02]  /*4740*/  SHF.R.U64 R14, R10, R26.reuse, R3.reuse ;  /* 0x0000001a0a0e7219 */ /* 0x180fe40000001203 */
[----:B------:R-:W-:Y:S02]  /*4750*/  SHF.R.U32.HI R5, RZ, R26, R3 ;  /* 0x0000001aff057219 */ /* 0x000fe40000011603 */
[----:B------:R-:W-:Y:S01]  /*4760*/  LOP3.LUT R25, RZ, R4, RZ, 0x33, !PT ;  /* 0x00000004ff197212 */ /* 0x000fe200078e33ff */
[----:B------:R-:W3:Y:S01]  /*4770*/  LDC R30, c[0x0][0x638] ;  /* 0x00018e00ff1e7b82 */ /* 0x000ee20000000800 */
[----:B------:R-:W-:Y:S01]  /*4780*/  SHF.L.U32 R26, R7, R26, RZ ;  /* 0x0000001a071a7219 */ /* 0x000fe200000006ff */
[----:B------:R-:W-:-:S06]  /*4790*/  IMAD.MOV.U32 R4, RZ, RZ, R14 ;  /* 0x000000ffff047224 */ /* 0x000fcc00078e000e */
[----:B------:R-:W0:Y:S01]  /*47a0*/  LDC R31, c[0x0][0x610] ;  /* 0x00018400ff1f7b82 */ /* 0x000e220000000800 */
[----:B----4-:R-:W-:Y:S05]  /*47b0*/  @!P0 BRA `(.L_x_100) ;  /* 0x0000000000288947 */ /* 0x010fea0003800000 */
        /* <DEDUP_REMOVED lines=10> */
.L_x_100:
[----:B------:R-:W-:Y:S01]  /*4860*/  ISETP.NE.AND P0, PT, R2, 0x1, PT ;  /* 0x000000010200780c */ /* 0x000fe20003f05270 */
[----:B0-----:R-:W-:Y:S01]  /*4870*/  VIADD R7, R20, 0xffffffff ;  /* 0xffffffff14077836 */ /* 0x001fe20000000000 */
[----:B-12---:R-:W-:Y:S01]  /*4880*/  SHF.R.U64 R0, R4, R27, R5 ;  /* 0x0000001b04007219 */ /* 0x006fe20000001205 */
[----:B------:R-:W-:Y:S01]  /*4890*/  IMAD.MOV R13, RZ, RZ, -R13 ;  /* 0x000000ffff0d7224 */ /* 0x000fe200078e0a0d */
[----:B------:R-:W-:Y:S01]  /*48a0*/  LOP3.LUT R5, R10, R25, RZ, 0xc0, !PT ;  /* 0x000000190a057212 */ /* 0x000fe200078ec0ff */
[----:B------:R-:W-:Y:S01]  /*48b0*/  IMAD.MOV.U32 R4, RZ, RZ, 0x1 ;  /* 0x00000001ff047424 */ /* 0x000fe200078e00ff */
[----:B------:R-:W-:Y:S01]  /*48c0*/  LOP3.LUT R12, R12, R7, RZ, 0xc0, !PT ;  /* 0x000000070c0c7212 */ /* 0x000fe200078ec0ff */
[----:B------:R-:W-:Y:S02]  /*48d0*/  IMAD.MOV R3, RZ, RZ, -R0 ;  /* 0x000000ffff037224 */ /* 0x000fe400078e0a00 */
[----:B------:R-:W-:Y:S02]  /*48e0*/  IMAD R0, R26, R0, R5 ;  /* 0x000000001a007224 */ /* 0x000fe400078e0205 */
[----:B---3--:R-:W-:-:S02]  /*48f0*/  IMAD R3, R3, R30, R14 ;  /* 0x0000001e03037224 */ /* 0x008fc400078e020e */
[----:B------:R-:W-:Y:S02]  /*4900*/  @P0 IMAD R21, R15, R13, R24 ;  /* 0x0000000d0f150224 */ /* 0x000fe400078e0218 */
[----:B------:R-:W-:Y:S01]  /*4910*/  IMAD R5, R3, R20, R12 ;  /* 0x0000001403057224 */ /* 0x000fe200078e020c */
[----:B------:R-:W-:Y:S01]  /*4920*/  PRMT R3, R4, 0x7610, R3 ;  /* 0x0000761004037816 */ /* 0x000fe20000000003 */
[----:B------:R-:W-:-:S05]  /*4930*/  IMAD R0, R0, R31, R21 ;  /* 0x0000001f00007224 */ /* 0x000fca00078e0215 */
[----:B------:R-:W-:Y:S02]  /*4940*/  SEL R61, R5, R0, !P0 ;  /* 0x00000000053d7207 */ /* 0x000fe40004000000 */
[----:B------:R-:W-:-:S07]  /*4950*/  SEL R0, R0, R5, !P0 ;  /* 0x0000000500007207 */ /* 0x000fce0004000000 */
.L_x_98:
[----:B------:R-:W-:Y:S01]  /*4960*/  LOP3.LUT P0, RZ, R3, 0xff, RZ, 0xc0, !PT ;  /* 0x000000ff03ff7812 */ /* 0x000fe2000780c0ff */
[----:B------:R-:W-:-:S12]  /*4970*/  IMAD.MOV.U32 R60, RZ, RZ, R0 ;  /* 0x000000ffff3c7224 */ /* 0x000fd800078e0000 */
[----:B------:R-:W-:Y:S05]  /*4980*/  @P0 BRA `(.L_x_101) ;  /* 0xffffffc800940947 */ /* 0x000fea000383ffff */
[----:B------:R-:W-:Y:S05]  /*4990*/  EXIT ;  /* 0x000000000000794d */ /* 0x000fea0003800000 */
.L_x_8:
[----:B0-----:R-:W-:Y:S01]  /*49a0*/  ULDC.64 UR4, c[0x0][0x650] ;  /* 0x0001940000047ab9 */ /* 0x001fe20000000a00 */
        /* <DEDUP_REMOVED lines=25> */
.L_x_103:
[----:B------:R-:W0:Y:S01]  /*4b40*/  LDC.64 R28, c[0x0][0x640] ;  /* 0x00019000ff1c7b82 */ /* 0x000e220000000a00 */
[-CC-:B------:R-:W-:Y:S01]  /*4b50*/  SHF.R.U64 R22, R12, R6.reuse, R13.reuse ;  /* 0x000000060c167219 */ /* 0x180fe2000000120d */
[----:B------:R-:W-:Y:S01]  /*4b60*/  IMAD.MOV.U32 R30, RZ, RZ, 0x1 ;  /* 0x00000001ff1e7424 */ /* 0x000fe200078e00ff */
[----:B------:R-:W-:Y:S02]  /*4b70*/  SHF.R.U32.HI R6, RZ, R6, R13 ;  /* 0x00000006ff067219 */ /* 0x000fe4000001160d */
        /* <DEDUP_REMOVED lines=8> */
[----:B------:R-:W-:Y:S01]  /*4c00*/  IMAD.IADD R9, R9, 0x1, R11 ;  /* 0x0000000109097824 */ /* 0x000fe200078e020b */
[----:B0-----:R-:W-:-:S04]  /*4c10*/  ISETP.NE.U32.AND P0, PT, R28, RZ, PT ;  /* 0x000000ff1c00720c */ /* 0x001fc80003f05070 */
[----:B------:R-:W-:Y:S02]  /*4c20*/  ISETP.NE.AND.EX P0, PT, R29, RZ, PT, P0 ;  /* 0x000000ff1d00720c */ /* 0x000fe40003f05300 */
[----:B------:R-:W0:Y:S01]  /*4c30*/  LDC R20, c[0x0][0x600] ;  /* 0x00018000ff147b82 */ /* 0x000e220000000800 */
[-CC-:B-1----:R-:W-:Y:S01]  /*4c40*/  SHF.R.U64 R14, R8, R10.reuse, R9.reuse ;  /* 0x0000000a080e7219 */ /* 0x182fe20000001209 */
[----:B------:R-:W-:Y:S01]  /*4c50*/  IMAD.MOV.U32 R8, RZ, RZ, -0x1 ;  /* 0xffffffffff087424 */ /* 0x000fe200078e00ff */
[----:B------:R-:W-:-:S05]  /*4c60*/  SHF.R.U32.HI R9, RZ, R10, R9 ;  /* 0x0000000aff097219 */ /* 0x000fca0000011609 */
[----:B------:R-:W1:Y:S01]  /*4c70*/  LDC R24, c[0x0][0x648] ;  /* 0x00019200ff187b82 */ /* 0x000e620000000800 */
[-CC-:B--2---:R-:W-:Y:S02]  /*4c80*/  SHF.R.U64 R23, R14, R12.reuse, R9.reuse ;  /* 0x0000000c0e177219 */ /* 0x184fe40000001209 */
[----:B------:R-:W-:-:S05]  /*4c90*/  SHF.R.U32.HI R6, RZ, R12, R9 ;  /* 0x0000000cff067219 */ /* 0x000fca0000011609 */
[----:B------:R-:W2:Y:S01]  /*4ca0*/  LDC R26, c[0x0][0x638] ;  /* 0x00018e00ff1a7b82 */ /* 0x000ea20000000800 */
[-C--:B---3--:R-:W-:Y:S02]  /*4cb0*/  SHF.L.U32 R8, R8, R27.reuse, RZ ;  /* 0x0000001b08087219 */ /* 0x088fe400000006ff */
[-CC-:B------:R-:W-:Y:S02]  /*4cc0*/  SHF.R.U64 R25, R23, R27.reuse, R6.reuse ;  /* 0x0000001b17197219 */ /* 0x180fe40000001206 */
[----:B------:R-:W-:Y:S02]  /*4cd0*/  LOP3.LUT R32, RZ, R8, RZ, 0x33, !PT ;  /* 0x00000008ff207212 */ /* 0x000fe400078e33ff */
[----:B------:R-:W-:Y:S01]  /*4ce0*/  SHF.R.U32.HI R9, RZ, R27, R6 ;  /* 0x0000001bff097219 */ /* 0x000fe20000011606 */
[----:B------:R-:W3:Y:S01]  /*4cf0*/  LDC R31, c[0x0][0x610] ;  /* 0x00018400ff1f7b82 */ /* 0x000ee20000000800 */
[----:B------:R-:W-:Y:S01]  /*4d00*/  IMAD.MOV.U32 R8, RZ, RZ, R25 ;  /* 0x000000ffff087224 */ /* 0x000fe200078e0019 */
[----:B------:R-:W-:Y:S06]  /*4d10*/  @!P0 BRA `(.L_x_104) ;  /* 0x0000000000288947 */ /* 0x000fec0003800000 */
        /* <DEDUP_REMOVED lines=10> */
.L_x_104:
[----:B------:R-:W-:Y:S01]  /*4dc0*/  ISETP.NE.AND P0, PT, R2, 0x1, PT ;  /* 0x000000010200780c */ /* 0x000fe20003f05270 */
[----:B------:R-:W-:Y:S01]  /*4dd0*/  IMAD.MOV.U32 R13, RZ, RZ, R22 ;  /* 0x000000ffff0d7224 */ /* 0x000fe200078e0016 */
[----:B-1----:R-:W-:Y:S01]  /*4de0*/  SHF.R.U64 R6, R8, R24, R9 ;  /* 0x0000001808067219 */ /* 0x002fe20000001209 */
[----:B0-----:R-:W-:Y:S01]  /*4df0*/  VIADD R9, R20, 0xffffffff ;  /* 0xffffffff14097836 */ /* 0x001fe20000000000 */
[----:B------:R-:W-:Y:S02]  /*4e00*/  SHF.L.U32 R30, R30, R27, RZ ;  /* 0x0000001b1e1e7219 */ /* 0x000fe400000006ff */
[----:B------:R-:W-:Y:S01]  /*4e10*/  LOP3.LUT R5, R23, R32, RZ, 0xc0, !PT ;  /* 0x0000002017057212 */ /* 0x000fe200078ec0ff */
[----:B------:R-:W-:-:S04]  /*4e20*/  IMAD.MOV R8, RZ, RZ, -R6 ;  /* 0x000000ffff087224 */ /* 0x000fc800078e0a06 */
[----:B------:R-:W-:Y:S01]  /*4e30*/  IMAD R6, R30, R6, R5 ;  /* 0x000000061e067224 */ /* 0x000fe200078e0205 */
[----:B------:R-:W-:Y:S01]  /*4e40*/  LOP3.LUT R5, R14, R9, RZ, 0xc0, !PT ;  /* 0x000000090e057212 */ /* 0x000fe200078ec0ff */
[----:B------:R-:W-:Y:S02]  /*4e50*/  @P0 IMAD R3, R7, R21, R4 ;  /* 0x0000001507030224 */ /* 0x000fe400078e0204 */
[----:B--2---:R-:W-:Y:S02]  /*4e60*/  IMAD R4, R8, R26, R25 ;  /* 0x0000001a08047224 */ /* 0x004fe400078e0219 */
[----:B---3--:R-:W-:Y:S02]  /*4e70*/  IMAD R3, R6, R31, R3 ;  /* 0x0000001f06037224 */ /* 0x008fe400078e0203 */
[----:B------:R-:W-:Y:S02]  /*4e80*/  IMAD R4, R4, R20, R5 ;  /* 0x0000001404047224 */ /* 0x000fe400078e0205 */
[----:B------:R-:W-:-:S03]  /*4e90*/  IMAD.MOV.U32 R6, RZ, RZ, 0x1 ;  /* 0x00000001ff067424 */ /* 0x000fc600078e00ff */
[----:B------:R-:W-:Y:S02]  /*4ea0*/  SEL R20, R4, R3, !P0 ;  /* 0x0000000304147207 */ /* 0x000fe40004000000 */
[----:B------:R-:W-:-:S07]  /*4eb0*/  SEL R11, R3, R4, !P0 ;  /* 0x00000004030b7207 */ /* 0x000fce0004000000 */
.L_x_102:
[----:B------:R-:W-:-:S08]  /*4ec0*/  NOP ;  /* 0x0000000000007918 */ /* 0x000fd00000000000 */
[----:B------:R-:W0:-:S00]  /*4ed0*/  USETMAXREG.DEALLOC.CTAPOOL 0x28 ;  /* 0x00000028000079c8 */ /* 0x000e0000080e0500 */
[----:B0-----:R-:W-:-:S13]  /*4ee0*/  ISETP.NE.AND P0, PT, R0, RZ, PT ;  /* 0x000000ff0000720c */ /* 0x001fda0003f05270 */
[----:B------:R-:W-:Y:S05]  /*4ef0*/  @P0 EXIT ;  /* 0x000000000000094d */ /* 0x000fea0003800000 */
[----:B------:R-:W-:Y:S01]  /*4f00*/  LOP3.LUT P0, RZ, R6, 0xff, RZ, 0xc0, !PT ;  /* 0x000000ff06ff7812 */ /* 0x000fe2000780c0ff */
[----:B------:R-:W-:Y:S02]  /*4f10*/  IMAD.MOV.U32 R0, RZ, RZ, 0x1 ;  /* 0x00000001ff007424 */ /* 0x000fe400078e00ff */
[----:B------:R-:W-:-:S10]  /*4f20*/  IMAD.MOV.U32 R12, RZ, RZ, RZ ;  /* 0x000000ffff0c7224 */ /* 0x000fd400078e00ff */
[----:B------:R-:W-:Y:S05]  /*4f30*/  @!P0 BRA `(.L_x_105) ;  /* 0x0000000c007c8947 */ /* 0x000fea0003800000 */
[----:B------:R-:W0:Y:S01]  /*4f40*/  LDC R0, c[0x0][0x28c] ;  /* 0x0000a300ff007b82 */ /* 0x000e220000000800 */
[----:B------:R-:W-:Y:S01]  /*4f50*/  ULDC UR5, c[0x0][0x658] ;  /* 0x0001960000057ab9 */ /* 0x000fe20000000800 */
[----:B------:R-:W-:Y:S01]  /*4f60*/  UMOV UR11, 0xffffffff ;  /* 0xffffffff000b7882 */ /* 0x000fe20000000000 */
[----:B------:R-:W-:Y:S01]  /*4f70*/  UMOV UR15, 0x1 ;  /* 0x00000001000f7882 */ /* 0x000fe20000000000 */
[----:B------:R-:W-:Y:S01]  /*4f80*/  USHF.L.U32 UR11, UR11, UR5, URZ ;  /* 0x000000050b0b7299 */ /* 0x000fe2000800063f */
[----:B------:R-:W-:Y:S01]  /*4f90*/  BSSY B0, `(.L_x_105) ;  /* 0x00000d9000007945 */ /* 0x000fe20003800000 */
[----:B------:R-:W-:Y:S01]  /*4fa0*/  ULDC UR9, c[0x0][0xc] ;  /* 0x0000030000097ab9 */ /* 0x000fe20000000800 */
[----:B------:R-:W-:Y:S01]  /*4fb0*/  ULDC UR14, c[0x0][0x10] ;  /* 0x00000400000e7ab9 */ /* 0x000fe20000000800 */
[----:B------:R-:W1:Y:S01]  /*4fc0*/  S2UR UR8, SR_CgaCtaId ;  /* 0x00000000000879c3 */ /* 0x000e620000008800 */
[----:B------:R-:W-:Y:S01]  /*4fd0*/  ULOP3.LUT UR13, URZ, UR11, URZ, 0x33, !UPT ;  /* 0x0000000b3f0d7292 */ /* 0x000fe2000f8e333f */
[----:B------:R-:W-:Y:S01]  /*4fe0*/  IMAD.MOV.U32 R10, RZ, RZ, 0x1 ;  /* 0x00000001ff0a7424 */ /* 0x000fe200078e00ff */
[----:B------:R-:W-:Y:S01]  /*4ff0*/  LOP3.LUT R9, R19, 0x2, RZ, 0xfc, !PT ;  /* 0x0000000213097812 */ /* 0x000fe200078efcff */
[----:B------:R-:W-:Y:S01]  /*5000*/  IMAD.MOV.U32 R12, RZ, RZ, RZ ;  /* 0x000000ffff0c7224 */ /* 0x000fe200078e00ff */
[----:B------:R-:W-:Y:S01]  /*5010*/  ULDC UR4, c[0x0][0x600] ;  /* 0x0001800000047ab9 */ /* 0x000fe20000000800 */
[----:B------:R-:W-:Y:S01]  /*5020*/  UMOV UR18, 0x55 ;  /* 0x0000005500127882 */ /* 0x000fe20000000000 */
[----:B------:R-:W-:-:S02]  /*5030*/  UIADD3 UR4, UR4, -0x1, URZ ;  /* 0xffffffff04047890 */ /* 0x000fc4000fffe03f */
[----:B------:R-:W-:Y:S01]  /*5040*/  USHF.L.U32 UR5, UR15, UR5, URZ ;  /* 0x000000050f057299 */ /* 0x000fe2000800063f */
[----:B------:R-:W-:Y:S01]  /*5050*/  ULDC.64 UR28, c[0x0][0x198] ;  /* 0x00006600001c7ab9 */ /* 0x000fe20000000a00 */
[----:B0-----:R-:W-:-:S05]  /*5060*/  VIADD R0, R0, 0x1f ;  /* 0x0000001f00007836 */ /* 0x001fca0000000000 */
[----:B------:R-:W-:Y:S01]  /*5070*/  SHF.R.S32.HI R3, RZ, 0x1f, R0 ;  /* 0x0000001fff037819 */ /* 0x000fe20000011400 */
[----:B-1----:R-:W-:-:S03]  /*5080*/  ULOP3.LUT UR10, UR8, 0x1, URZ, 0xc0, !UPT ;  /* 0x00000001080a7892 */ /* 0x002fc6000f8ec03f */
[----:B------:R-:W-:Y:S01]  /*5090*/  LEA.HI R3, R3, R0, RZ, 0x5 ;  /* 0x0000000003037211 */ /* 0x000fe200078f28ff */
[----:B------:R-:W-:Y:S01]  /*50a0*/  USHF.R.U32.HI UR25, URZ, 0x1, UR8 ;  /* 0x000000013f197899 */ /* 0x000fe20008011608 */
[----:B------:R-:W-:Y:S01]  /*50b0*/  IMAD.MOV.U32 R0, RZ, RZ, 0x1 ;  /* 0x00000001ff007424 */ /* 0x000fe200078e00ff */
[----:B------:R-:W-:Y:S01]  /*50c0*/  USHF.L.U32 UR6, UR8, 0x5, URZ ;  /* 0x0000000508067899 */ /* 0x000fe2000800063f */
[----:B------:R-:W-:Y:S01]  /*50d0*/  SHF.R.S32.HI R3, RZ, 0x5, R3 ;  /* 0x00000005ff037819 */ /* 0x000fe20000011403 */
[----:B------:R-:W-:Y:S02]  /*50e0*/  USHF.L.U32 UR7, UR8, 0xa, URZ ;  /* 0x0000000a08077899 */ /* 0x000fe4000800063f */
[----:B------:R-:W-:Y:S02]  /*50f0*/  ULOP3.LUT UR8, UR8, 0xfffffffe, URZ, 0xc0, !UPT ;  /* 0xfffffffe08087892 */ /* 0x000fe4000f8ec03f */
[----:B------:R-:W-:Y:S01]  /*5100*/  UISETP.GT.U32.AND UP0, UPT, UR10, 0xffff, UPT ;  /* 0x0000ffff0a00788c */ /* 0x000fe2000bf04070 */
[----:B------:R-:W-:Y:S01]  /*5110*/  VIADD R8, R3, 0x1 ;  /* 0x0000000103087836 */ /* 0x000fe20000000000 */
[----:B------:R-:W-:-:S02]  /*5120*/  USHF.L.U32 UR11, UR15, UR8, URZ ;  /* 0x000000080f0b7299 */ /* 0x000fc4000800063f */
[----:B------:R-:W-:Y:S02]  /*5130*/  ULOP3.LUT UR12, UR8, 0x1, URZ, 0xfc, !UPT ;  /* 0x00000001080c7892 */ /* 0x000fe4000f8efc3f */
[----:B------:R-:W-:Y:S02]  /*5140*/  UIMAD.WIDE.U32 UR8, UR9, UR14, URZ ;  /* 0x0000000e090872a5 */ /* 0x000fe4000f8e003f */
[----:B------:R-:W-:Y:S01]  /*5150*/  USEL UR10, UR10, 0xffff, !UP0 ;  /* 0x0000ffff0a0a7887 */ /* 0x000fe2000c000000 */
[----:B------:R-:W-:Y:S01]  /*5160*/  ULDC UR14, c[0x0][0x14] ;  /* 0x00000500000e7ab9 */ /* 0x000fe20000000800 */
[----:B------:R-:W-:Y:S02]  /*5170*/  USHF.L.U32 UR12, UR15, UR12, URZ ;  /* 0x0000000c0f0c7299 */ /* 0x000fe4000800063f */
[----:B------:R-:W-:Y:S02]  /*5180*/  UIMAD.WIDE.U32 UR26, UR8, UR14, URZ ;  /* 0x0000000e081a72a5 */ /* 0x000fe4000f8e003f */
[----:B------:R-:W-:-:S02]  /*5190*/  UIMAD UR21, UR9, UR14, URZ ;  /* 0x0000000e091572a4 */ /* 0x000fc4000f8e023f */
[----:B------:R-:W-:Y:S02]  /*51a0*/  ULOP3.LUT UR10, UR10, 0xffff, URZ, 0xc0, !UPT ;  /* 0x0000ffff0a0a7892 */ /* 0x000fe4000f8ec03f */
[----:B------:R-:W-:Y:S02]  /*51b0*/  ULOP3.LUT UR6, UR6, 0x20, URZ, 0xc0, !UPT ;  /* 0x0000002006067892 */ /* 0x000fe4000f8ec03f */
[----:B------:R-:W-:Y:S02]  /*51c0*/  ULOP3.LUT UR7, UR7, 0x400, URZ, 0xc0, !UPT ;  /* 0x0000040007077892 */ /* 0x000fe4000f8ec03f */
[----:B------:R-:W-:Y:S02]  /*51d0*/  ULOP3.LUT UR19, UR11, UR12, URZ, 0xfc, !UPT ;  /* 0x0000000c0b137292 */ /* 0x000fe4000f8efc3f */
[----:B------:R-:W-:Y:S02]  /*51e0*/  UIADD3 UR21, UR27, UR21, URZ ;  /* 0x000000151b157290 */ /* 0x000fe4000fffe03f */
[----:B------:R-:W-:-:S12]  /*51f0*/  USHF.L.U32 UR18, UR18, UR10, URZ ;  /* 0x0000000a12127299 */ /* 0x000fd8000800063f */
.L_x_116:
[----:B------:R-:W-:-:S03]  /*5200*/  UMOV UR8, 0xffffffff ;  /* 0xffffffff00087882 */ /* 0x000fc60000000000 */
[----:B------:R-:W-:Y:S05]  /*5210*/  BRA.DIV UR8, `(.L_x_106) ;  /* 0x0000001608a47947 */ /* 0x000fea000b800000 */
[----:B------:R-:W-:-:S13]  /*5220*/  ELECT P6, URZ, PT ;  /* 0x00000000003f782f */ /* 0x000fda00038c0000 */
.L_x_141:
[----:B------:R-:W0:Y:S01]  /*5230*/  LDC R4, c[0x0][0x28c] ;  /* 0x0000a300ff047b82 */ /* 0x000e220000000800 */
[----:B------:R-:W-:Y:S01]  /*5240*/  BSSY B1, `(.L_x_107) ;  /* 0x000003c000017945 */ /* 0x000fe20003800000 */
[----:B0-----:R-:W-:-:S13]  /*5250*/  ISETP.LT.OR P6, PT, R4, 0x1, !P6 ;  /* 0x000000010400780c */ /* 0x001fda00077c1670 */
[----:B------:R-:W-:Y:S05]  /*5260*/  @P6 BRA `(.L_x_108) ;  /* 0x0000000000e46947 */ /* 0x000fea0003800000 */
[----:B------:R-:W-:Y:S01]  /*5270*/  LEA R11, R11, UR25, 0x2 ;  /* 0x000000190b0b7c11 */ /* 0x000fe2000f8e10ff */
[----:B------:R-:W-:Y:S01]  /*5280*/  IMAD.MOV.U32 R21, RZ, RZ, RZ ;  /* 0x000000ffff157224 */ /* 0x000fe200078e00ff */
[----:B------:R-:W-:Y:S01]  /*5290*/  LEA R20, R20, UR6, 0x6 ;  /* 0x0000000614147c11 */ /* 0x000fe2000f8e30ff */
[----:B------:R-:W-:Y:S02]  /*52a0*/  IMAD.MOV.U32 R4, RZ, RZ, R8 ;  /* 0x000000ffff047224 */ /* 0x000fe400078e0008 */
[----:B------:R-:W-:Y:S02]  /*52b0*/  IMAD.MOV.U32 R5, RZ, RZ, R0 ;  /* 0x000000ffff057224 */ /* 0x000fe400078e0000 */
[----:B------:R-:W-:Y:S02]  /*52c0*/  IMAD.MOV.U32 R6, RZ, RZ, R12 ;  /* 0x000000ffff067224 */ /* 0x000fe400078e000c */
[----:B------:R-:W-:-:S07]  /*52d0*/  IMAD.SHL.U32 R15, R11, 0x20, RZ ;  /* 0x000000200b0f7824 */ /* 0x000fce00078e00ff */
.L_x_111:
[----:B------:R-:W0:Y:S01]  /*52e0*/  S2R R14, SR_CgaCtaId ;  /* 0x00000000000e7919 */ /* 0x000e220000008800 */
[----:B------:R-:W-:Y:S02]  /*52f0*/  MOV R7, 0x400 ;  /* 0x0000040000077802 */ /* 0x000fe40000000f00 */
[----:B------:R-:W-:-:S13]  /*5300*/  LOP3.LUT P1, RZ, R18, 0x7f, RZ, 0xc0, !PT ;  /* 0x0000007f12ff7812 */ /* 0x000fda000782c0ff */
[----:B------:R-:W1:Y:S01]  /*5310*/  @!P1 LDC R11, c[0x0][0x500] ;  /* 0x00014000ff0b9b82 */ /* 0x000e620000000800 */
[----:B0-----:R-:W-:Y:S02]  /*5320*/  LEA R22, R14, R7, 0x18 ;  /* 0x000000070e167211 */ /* 0x001fe400078ec0ff */
[----:B------:R-:W-:-:S03]  /*5330*/  SHF.L.U32 R7, R5, 0x1f, RZ ;  /* 0x0000001f05077819 */ /* 0x000fc600000006ff */
[----:B------:R-:W-:-:S04]  /*5340*/  IMAD R14, R6, 0x8, R22 ;  /* 0x00000008060e7824 */ /* 0x000fc800078e0216 */
[----:B------:R-:W0:Y:S02]  /*5350*/  SYNCS.PHASECHK.TRANS64.TRYWAIT P0, [R14+URZ+0x90], R7 ;  /* 0x000090070e0075a7 */ /* 0x000e24000800017f */
[----:B01----:R-:W-:Y:S05]  /*5360*/  @!P0 BRA `(.L_x_109) ;  /* 0x0000001400708947 */ /* 0x003fea0003800000 */
.L_x_142:
[----:B0-----:R-:W-:Y:S01]  /*5370*/  PRMT R7, R9, 0x9910, RZ ;  /* 0x0000991009077816 */ /* 0x001fe200000000ff */
[----:B------:R0:W-:Y:S03]  /*5380*/  @!P1 SYNCS.ARRIVE.TRANS64 RZ, [R14+URZ], R11 ;  /* 0x0000000b0eff99a7 */ /* 0x0001e6000800003f */
[----:B------:R-:W-:-:S13]  /*5390*/  ISETP.NE.AND P0, PT, R7, 0x2, PT ;  /* 0x000000020700780c */ /* 0x000fda0003f05270 */
[----:B0-----:R-:W-:Y:S05]  /*53a0*/  @P0 BRA `(.L_x_110) ;  /* 0x0000000000040947 */ /* 0x001fea0003800000 */
[----:B------:R-:W-:Y:S01]  /*53b0*/  BPT.TRAP 0x1 ;  /* 0x000000040000795c */ /* 0x000fe20000300000 */
.L_x_110:
[----:B------:R-:W-:Y:S01]  /*53c0*/  LEA R7, R6, UR25, 0x2 ;  /* 0x0000001906077c11 */ /* 0x000fe2000f8e10ff */
[----:B------:R-:W-:Y:S01]  /*53d0*/  VIADD R4, R4, 0xffffffff ;  /* 0xffffffff04047836 */ /* 0x000fe20000000000 */
[----:B------:R-:W-:Y:S01]  /*53e0*/  R2UR UR23, R15 ;  /* 0x000000000f1772ca */ /* 0x000fe200000e0000 */
[----:B------:R-:W-:Y:S01]  /*53f0*/  UIADD3 UR14, UP0, UR28, 0xf0, URZ ;  /* 0x000000f01c0e7890 */ /* 0x000fe2000ff1e03f */
[----:B------:R-:W-:Y:S01]  /*5400*/  R2UR UR9, R14 ;  /* 0x000000000e0972ca */ /* 0x000fe200000e0000 */
[----:B------:R-:W-:Y:S01]  /*5410*/  IMAD.SHL.U32 R7, R7, 0x400, RZ ;  /* 0x0000040007077824 */ /* 0x000fe200078e00ff */
[----:B------:R-:W-:Y:S01]  /*5420*/  R2UR UR10, R21 ;  /* 0x00000000150a72ca */ /* 0x000fe200000e0000 */
[----:B------:R-:W-:Y:S01]  /*5430*/  UIADD3 UR32, UP1, UR28, 0x1f0, URZ ;  /* 0x000001f01c207890 */ /* 0x000fe2000ff3e03f */
[----:B------:R-:W-:Y:S01]  /*5440*/  R2UR UR12, R13 ;  /* 0x000000000d0c72ca */ /* 0x000fe200000e0000 */
[--C-:B------:R-:W-:Y:S01]  /*5450*/  IMAD R11, R7, 0x2, R22.reuse ;  /* 0x00000002070b7824 */ /* 0x100fe200078e0216 */
[----:B------:R-:W-:Y:S01]  /*5460*/  LEA R7, R6, UR7, 0xb ;  /* 0x0000000706077c11 */ /* 0x000fe2000f8e58ff */
[----:B------:R-:W-:Y:S01]  /*5470*/  UIADD3.X UR15, URZ, UR29, URZ, UP0, !UPT ;  /* 0x0000001d3f0f7290 */ /* 0x000fe200087fe43f */
[----:B------:R-:W-:Y:S01]  /*5480*/  R2UR UR24, R20 ;  /* 0x00000000141872ca */ /* 0x000fe200000e0000 */
[----:B------:R-:W-:Y:S01]  /*5490*/  UPRMT UR20, URZ, 0x5410, UR18 ;  /* 0x000054103f147896 */ /* 0x000fe20008000012 */
[----:B------:R-:W-:Y:S01]  /*54a0*/  R2UR UR8, R11 ;  /* 0x000000000b0872ca */ /* 0x000fe200000e0000 */
[----:B------:R-:W-:Y:S01]  /*54b0*/  IMAD R7, R7, 0x2, R22 ;  /* 0x0000000207077824 */ /* 0x000fe200078e0216 */
[----:B------:R-:W-:Y:S01]  /*54c0*/  ISETP.GT.AND P1, PT, R4, 0x1, PT ;  /* 0x000000010400780c */ /* 0x000fe20003f24270 */
[----:B------:R-:W-:Y:S01]  /*54d0*/  VIADD R6, R6, 0x1 ;  /* 0x0000000106067836 */ /* 0x000fe20000000000 */
[----:B------:R-:W-:Y:S01]  /*54e0*/  UPRMT UR30, URZ, 0x5410, UR19 ;  /* 0x000054103f1e7896 */ /* 0x000fe20008000013 */
[----:B------:R-:W-:Y:S01]  /*54f0*/  VIADD R21, R21, 0x20 ;  /* 0x0000002015157836 */ /* 0x000fe20000000000 */
[----:B------:R-:W-:Y:S01]  /*5500*/  R2UR UR11, R7 ;  /* 0x00000000070b72ca */ /* 0x000fe200000e0000 */
[----:B------:R-:W-:Y:S01]  /*5510*/  UIADD3.X UR33, URZ, UR29, URZ, UP1, !UPT ;  /* 0x0000001d3f217290 */ /* 0x000fe20008ffe43f */
[----:B------:R-:W-:Y:S01]  /*5520*/  ISETP.NE.AND P0, PT, R6, 0x12, PT ;  /* 0x000000120600780c */ /* 0x000fe20003f05270 */
[----:B------:R-:W-:Y:S01]  /*5530*/  UMOV UR16, 0x0 ;  /* 0x0000000000107882 */ /* 0x000fe20000000000 */
[----:B------:R-:W-:-:S02]  /*5540*/  UMOV UR17, 0x10000000 ;  /* 0x1000000000117882 */ /* 0x000fc40000000000 */
[----:B------:R-:W-:Y:S01]  /*5550*/  SEL R14, RZ, 0x1, P0 ;  /* 0x00000001ff0e7807 */ /* 0x000fe20000000000 */
[----:B------:R-:W-:Y:S01]  /*5560*/  UIADD3 UR8, UR8, 0x200, URZ ;  /* 0x0000020008087890 */ /* 0x000fe2000fffe03f */
[----:B------:R-:W-:Y:S02]  /*5570*/  SEL R6, R6, RZ, P0 ;  /* 0x000000ff06067207 */ /* 0x000fe40000000000 */
[----:B------:R-:W-:-:S03]  /*5580*/  LOP3.LUT R5, R5, R14, RZ, 0x3c, !PT ;  /* 0x0000000e05057212 */ /* 0x000fc600078e3cff */
[----:B------:R-:W-:-:S03]  /*5590*/  UIADD3 UR22, UR11, 0x24200, URZ ;  /* 0x000242000b167890 */ /* 0x000fc6000fffe03f */
[----:B------:R-:W-:Y:S02]  /*55a0*/  UMOV UR11, UR23 ;  /* 0x00000017000b7c82 */ /* 0x000fe40008000000 */
[----:B------:R0:W-:Y:S02]  /*55b0*/  UTMALDG.3D.MULTICAST [UR8], [UR14], UR20, desc[UR16] ;  /* 0x000010080e0073b4 */ /* 0x0001e40008011814 */
[----:B0-----:R-:W-:Y:S01]  /*55c0*/  UMOV UR8, UR22 ;  /* 0x0000001600087c82 */ /* 0x001fe20008000000 */
[----:B------:R-:W-:Y:S02]  /*55d0*/  UMOV UR11, UR24 ;  /* 0x00000018000b7c82 */ /* 0x000fe40008000000 */
[----:B------:R0:W-:Y:S02]  /*55e0*/  UTMALDG.3D.MULTICAST [UR8], [UR32], UR30, desc[UR16] ;  /* 0x00001008200073b4 */ /* 0x0001e4000801181e */
[----:B0-----:R-:W-:Y:S05]  /*55f0*/  @P1 BRA `(.L_x_111) ;  /* 0xfffffffc00381947 */ /* 0x001fea000383ffff */
.L_x_108:
[----:B------:R-:W-:Y:S05]  /*5600*/  BSYNC B1 ;  /* 0x0000000000017941 */ /* 0x000fea0003800000 */
.L_x_107:
[----:B------:R-:W-:Y:S01]  /*5610*/  LOP3.LUT P1, RZ, R10, 0xff, RZ, 0xc0, !PT ;  /* 0x000000ff0aff7812 */ /* 0x000fe2000782c0ff */
[C---:B------:R-:W-:Y:S01]  /*5620*/  IMAD.IADD R12, R3.reuse, 0x1, R12 ;  /* 0x00000001030c7824 */ /* 0x040fe200078e020c */
[----:B------:R-:W-:Y:S01]  /*5630*/  ULDC.64 UR8, c[0x0][0x650] ;  /* 0x0001940000087ab9 */ /* 0x000fe20000000a00 */
[C---:B------:R-:W-:Y:S01]  /*5640*/  ISETP.GE.U32.AND P2, PT, R3.reuse, 0x12, PT ;  /* 0x000000120300780c */ /* 0x040fe20003f46070 */
[----:B------:R-:W-:Y:S01]  /*5650*/  BSSY B1, `(.L_x_112) ;  /* 0x000006a000017945 */ /* 0x000fe20003800000 */
[----:B------:R-:W-:Y:S01]  /*5660*/  IMAD.MOV.U32 R11, RZ, RZ, -0x1 ;  /* 0xffffffffff0b7424 */ /* 0x000fe200078e00ff */
[----:B------:R-:W-:Y:S01]  /*5670*/  ISETP.GT.U32.AND P0, PT, R12, 0x11, PT ;  /* 0x000000110c00780c */ /* 0x000fe20003f04070 */
[----:B------:R-:W-:Y:S01]  /*5680*/  IMAD.MOV.U32 R20, RZ, RZ, -0x1 ;  /* 0xffffffffff147424 */ /* 0x000fe200078e00ff */
[----:B------:R-:W-:Y:S01]  /*5690*/  PRMT R10, RZ, 0x7610, R10 ;  /* 0x00007610ff0a7816 */ /* 0x000fe2000000000a */
[----:B------:R-:W-:Y:S01]  /*56a0*/  IMAD.MOV.U32 R13, RZ, RZ, -0x1 ;  /* 0xffffffffff0d7424 */ /* 0x000fe200078e00ff */
[----:B------:R-:W-:-:S03]  /*56b0*/  ISETP.LT.U32.AND P0, PT, R3, 0x12, P0 ;  /* 0x000000120300780c */ /* 0x000fc60000701070 */
[----:B------:R-:W0:Y:S01]  /*56c0*/  @P1 S2R R5, SR_CgaCtaId ;  /* 0x0000000000051919 */ /* 0x000e220000008800 */
[----:B------:R-:W-:-:S04]  /*56d0*/  @P1 MOV R4, 0x400 ;  /* 0x0000040000041802 */ /* 0x000fc80000000f00 */
[----:B0-----:R-:W-:Y:S01]  /*56e0*/  @P1 LEA R6, R5, R4, 0x18 ;  /* 0x0000000405061211 */ /* 0x001fe200078ec0ff */
[----:B------:R-:W-:-:S03]  /*56f0*/  IMAD.WIDE.U32 R4, R12, 0x38e38e39, RZ ;  /* 0x38e38e390c047825 */ /* 0x000fc600078e00ff */
[----:B------:R0:W-:Y:S01]  /*5700*/  @P1 SYNCS.ARRIVE.TRANS64.A1T0 RZ, [R6+URZ+0x138], RZ ;  /* 0x000138ff06ff19a7 */ /* 0x0001e2000810003f */
[----:B------:R-:W-:Y:S02]  /*5710*/  IADD3 R16, P1, R16, UR26, RZ ;  /* 0x0000001a10107c10 */ /* 0x000fe4000ff3e0ff */
[----:B------:R-:W-:Y:S02]  /*5720*/  SHF.R.U32.HI R7, RZ, 0x2, R5 ;  /* 0x00000002ff077819 */ /* 0x000fe40000011605 */
[----:B------:R-:W-:Y:S02]  /*5730*/  SEL R5, RZ, 0x1, !P0 ;  /* 0x00000001ff057807 */ /* 0x000fe40004000000 */
[----:B------:R-:W-:Y:S01]  /*5740*/  IADD3.X R17, R17, UR21, RZ, P1, !PT ;  /* 0x0000001511117c10 */ /* 0x000fe20008ffe4ff */
[----:B------:R-:W-:Y:S01]  /*5750*/  IMAD R12, R7, -0x12, R12 ;  /* 0xffffffee070c7824 */ /* 0x000fe200078e020c */
[----:B------:R-:W-:Y:S02]  /*5760*/  ISETP.GE.U32.AND P0, PT, R16, UR8, PT ;  /* 0x0000000810007c0c */ /* 0x000fe4000bf06070 */
[----:B------:R-:W-:-:S02]  /*5770*/  LOP3.LUT R0, R0, R5, RZ, 0x3c, !PT ;  /* 0x0000000500007212 */ /* 0x000fc400078e3cff */
[----:B------:R-:W-:Y:S02]  /*5780*/  ISETP.GE.U32.AND.EX P0, PT, R17, UR9, PT, P0 ;  /* 0x0000000911007c0c */ /* 0x000fe4000bf06100 */
[----:B------:R-:W-:Y:S02]  /*5790*/  @P2 LOP3.LUT R0, R0, 0x1, R7, 0x78, !PT ;  /* 0x0000000100002812 */ /* 0x000fe400078e7807 */
[----:B------:R-:W-:-:S09]  /*57a0*/  PRMT R4, RZ, 0x7610, R4 ;  /* 0x00007610ff047816 */ /* 0x000fd20000000004 */
[----:B0-----:R-:W-:Y:S05]  /*57b0*/  @P0 BRA `(.L_x_113) ;  /* 0x00000004004c0947 */ /* 0x001fea0003800000 */
[----:B------:R-:W0:Y:S01]  /*57c0*/  S2R R14, SR_CTAID.X ;  /* 0x00000000000e7919 */ /* 0x000e220000002500 */
[----:B------:R-:W-:Y:S01]  /*57d0*/  ULDC.64 UR8, c[0x0][0x628] ;  /* 0x00018a0000087ab9 */ /* 0x000fe20000000a00 */
[----:B------:R-:W1:Y:S01]  /*57e0*/  LDC R15, c[0x0][0x144] ;  /* 0x00005100ff0f7b82 */ /* 0x000e620000000800 */
[----:B------:R-:W-:Y:S01]  /*57f0*/  ISETP.NE.U32.AND P0, PT, RZ, UR8, PT ;  /* 0x00000008ff007c0c */ /* 0x000fe2000bf05070 */
[----:B------:R-:W2:Y:S01]  /*5800*/  S2R R11, SR_CTAID.Y ;  /* 0x00000000000b7919 */ /* 0x000ea20000002600 */
[----:B------:R-:W-:Y:S01]  /*5810*/  ULDC UR10, c[0x0][0x150] ;  /* 0x00005400000a7ab9 */ /* 0x000fe20000000800 */
[----:B------:R-:W-:Y:S01]  /*5820*/  ULDC UR11, c[0x0][0x630] ;  /* 0x00018c00000b7ab9 */ /* 0x000fe20000000800 */
[----:B------:R-:W-:Y:S01]  /*5830*/  ISETP.NE.AND.EX P0, PT, RZ, UR9, PT, P0 ;  /* 0x00000009ff007c0c */ /* 0x000fe2000bf05300 */
[----:B------:R-:W-:Y:S01]  /*5840*/  IMAD.MOV.U32 R4, RZ, RZ, R16 ;  /* 0x000000ffff047224 */ /* 0x000fe200078e0010 */
[----:B0-----:R-:W-:-:S05]  /*5850*/  I2FP.F32.U32 R5, R14 ;  /* 0x0000000e00057245 */ /* 0x001fca0000201000 */
[----:B------:R-:W-:Y:S01]  /*5860*/  FMUL R20, R5, UR10 ;  /* 0x0000000a05147c20 */ /* 0x000fe20008400000 */
[----:B------:R-:W-:-:S05]  /*5870*/  IMAD.MOV.U32 R5, RZ, RZ, R17 ;  /* 0x000000ffff057224 */ /* 0x000fca00078e0011 */
[----:B--2---:R-:W-:Y:S05]  /*5880*/  @!P0 BRA `(.L_x_114) ;  /* 0x0000000000288947 */ /* 0x004fea0003800000 */
[----:B------:R-:W-:Y:S02]  /*5890*/  ULDC UR10, c[0x0][0x634] ;  /* 0x00018d00000a7ab9 */ /* 0x000fe40000000800 */
[----:B------:R-:W-:-:S05]  /*58a0*/  IADD3 R5, P0, R16, UR10, RZ ;  /* 0x0000000a10057c10 */ /* 0x000fca000ff1e0ff */
[----:B------:R-:W-:-:S04]  /*58b0*/  IMAD.X R13, RZ, RZ, R17, P0 ;  /* 0x000000ffff0d7224 */ /* 0x000fc800000e0611 */
[----:B------:R-:W-:-:S04]  /*58c0*/  IMAD.WIDE.U32 R6, R13, UR8, RZ ;  /* 0x000000080d067c25 */ /* 0x000fc8000f8e00ff */
[----:B------:R-:W-:-:S04]  /*58d0*/  IMAD.WIDE.U32 R6, P0, R5, UR9, R6 ;  /* 0x0000000905067c25 */ /* 0x000fc8000f800006 */
[----:B------:R-:W-:-:S04]  /*58e0*/  IMAD.WIDE.U32 R4, R5, UR8, RZ ;  /* 0x0000000805047c25 */ /* 0x000fc8000f8e00ff */
[----:B------:R-:W-:Y:S01]  /*58f0*/  IMAD.MOV.U32 R4, RZ, RZ, R7 ;  /* 0x000000ffff047224 */ /* 0x000fe200078e0007 */
[----:B------:R-:W-:Y:S01]  /*5900*/  IADD3 RZ, P1, R5, R6, RZ ;  /* 0x0000000605ff7210 */ /* 0x000fe20007f3e0ff */
[----:B------:R-:W-:-:S04]  /*5910*/  IMAD.X R5, RZ, RZ, RZ, P0 ;  /* 0x000000ffff057224 */ /* 0x000fc800000e06ff */
[----:B------:R-:W-:-:S08]  /*5920*/  IMAD.WIDE.U32.X R4, R13, UR9, R4, P1 ;  /* 0x000000090d047c25 */ /* 0x000fd000088e0404 */
.L_x_114:
[--C-:B------:R-:W-:Y:S01]  /*5930*/  SHF.R.U64 R13, R4, UR11, R5.reuse ;  /* 0x0000000b040d7c19 */ /* 0x100fe20008001205 */
[----:B------:R-:W0:Y:S01]  /*5940*/  F2I.U32.TRUNC.NTZ R20, R20 ;  /* 0x0000001400147305 */ /* 0x000e22000020f000 */
[----:B------:R-:W-:Y:S01]  /*5950*/  SHF.R.U32.HI R4, RZ, UR11, R5 ;  /* 0x0000000bff047c19 */ /* 0x000fe20008011605 */
[----:B------:R-:W-:Y:S01]  /*5960*/  ULDC.64 UR8, c[0x0][0x620] ;  /* 0x0001880000087ab9 */ /* 0x000fe20000000a00 */
[----:B------:R-:W-:Y:S01]  /*5970*/  IADD3 R7, P0, RZ, -R13, RZ ;  /* 0x8000000dff077210 */ /* 0x000fe20007f1e0ff */
[----:B------:R-:W-:Y:S01]  /*5980*/  ULDC.64 UR10, c[0x0][0x640] ;  /* 0x00019000000a7ab9 */ /* 0x000fe20000000a00 */
[----:B------:R-:W2:Y:S03]  /*5990*/  LDC R22, c[0x0][0x148] ;  /* 0x00005200ff167b82 */ /* 0x000ea60000000800 */
[----:B------:R-:W-:Y:S01]  /*59a0*/  IMAD.X R4, RZ, RZ, ~R4, P0 ;  /* 0x000000ffff047224 */ /* 0x000fe200000e0e04 */
[----:B------:R-:W-:-:S03]  /*59b0*/  ISETP.NE.U32.AND P0, PT, RZ, UR10, PT ;  /* 0x0000000aff007c0c */ /* 0x000fc6000bf05070 */
[----:B------:R-:W-:Y:S01]  /*59c0*/  IMAD R6, R4, UR8, RZ ;  /* 0x0000000804067c24 */ /* 0x000fe2000f8e02ff */
[----:B------:R-:W-:Y:S01]  /*59d0*/  ISETP.NE.AND.EX P0, PT, RZ, UR11, PT, P0 ;  /* 0x0000000bff007c0c */ /* 0x000fe2000bf05300 */
[----:B------:R-:W-:Y:S01]  /*59e0*/  IMAD.WIDE.U32 R4, R7, UR8, R16 ;  /* 0x0000000807047c25 */ /* 0x000fe2000f8e0010 */
[----:B------:R-:W-:-:S03]  /*59f0*/  ULDC UR8, c[0x0][0x618] ;  /* 0x0001860000087ab9 */ /* 0x000fc60000000800 */
[----:B------:R-:W-:Y:S01]  /*5a00*/  IMAD R7, R7, UR9, R6 ;  /* 0x0000000907077c24 */ /* 0x000fe2000f8e0206 */
[----:B------:R-:W-:Y:S01]  /*5a10*/  ULDC UR9, c[0x0][0x154] ;  /* 0x0000550000097ab9 */ /* 0x000fe20000000800 */
[----:B0-----:R-:W-:Y:S02]  /*5a20*/  IMAD.MOV R6, RZ, RZ, -R20 ;  /* 0x000000ffff067224 */ /* 0x001fe400078e0a14 */
[----:B------:R-:W-:Y:S02]  /*5a30*/  IMAD.IADD R5, R5, 0x1, R7 ;  /* 0x0000000105057824 */ /* 0x000fe400078e0207 */
[----:B-1----:R-:W-:Y:S01]  /*5a40*/  IMAD R14, R15, R6, R14 ;  /* 0x000000060f0e7224 */ /* 0x002fe200078e020e */
[----:B------:R-:W-:Y:S02]  /*5a50*/  I2FP.F32.U32 R6, R11 ;  /* 0x0000000b00067245 */ /* 0x000fe40000201000 */
[--C-:B------:R-:W-:Y:S02]  /*5a60*/  SHF.R.U64 R15, R4, UR8, R5.reuse ;  /* 0x00000008040f7c19 */ /* 0x100fe40008001205 */
[----:B------:R-:W-:Y:S01]  /*5a70*/  SHF.R.U32.HI R4, RZ, UR8, R5 ;  /* 0x00000008ff047c19 */ /* 0x000fe20008011605 */
[----:B------:R-:W-:Y:S01]  /*5a80*/  FMUL R6, R6, UR9 ;  /* 0x0000000906067c20 */ /* 0x000fe20008400000 */
[----:B------:R-:W-:-:S02]  /*5a90*/  ULDC UR8, c[0x0][0x608] ;  /* 0x0001820000087ab9 */ /* 0x000fc40000000800 */
[--C-:B------:R-:W-:Y:S01]  /*5aa0*/  SHF.R.U64 R21, R15, UR8, R4.reuse ;  /* 0x000000080f157c19 */ /* 0x100fe20008001204 */
[----:B------:R0:W1:Y:S01]  /*5ab0*/  F2I.U32.TRUNC.NTZ R24, R6 ;  /* 0x0000000600187305 */ /* 0x000062000020f000 */
[----:B------:R-:W-:Y:S01]  /*5ac0*/  SHF.R.U32.HI R4, RZ, UR8, R4 ;  /* 0x00000008ff047c19 */ /* 0x000fe20008011604 */
[----:B------:R-:W-:-:S03]  /*5ad0*/  ULDC UR8, c[0x0][0x658] ;  /* 0x0001960000087ab9 */ /* 0x000fc60000000800 */
[--C-:B------:R-:W-:Y:S02]  /*5ae0*/  SHF.R.U64 R20, R21, UR8, R4.reuse ;  /* 0x0000000815147c19 */ /* 0x100fe40008001204 */
[----:B------:R-:W-:-:S03]  /*5af0*/  SHF.R.U32.HI R23, RZ, UR8, R4 ;  /* 0x00000008ff177c19 */ /* 0x000fc60008011604 */
[----:B------:R-:W-:Y:S02]  /*5b00*/  IMAD.MOV.U32 R4, RZ, RZ, R20 ;  /* 0x000000ffff047224 */ /* 0x000fe400078e0014 */
[----:B------:R-:W-:Y:S01]  /*5b10*/  IMAD.MOV.U32 R5, RZ, RZ, R23 ;  /* 0x000000ffff057224 */ /* 0x000fe200078e0017 */
[----:B0-----:R-:W-:Y:S06]  /*5b20*/  @!P0 BRA `(.L_x_115) ;  /* 0x0000000000288947 */ /* 0x001fec0003800000 */
        /* <DEDUP_REMOVED lines=10> */
.L_x_115:
[----:B------:R-:W-:Y:S01]  /*5bd0*/  ISETP.NE.AND P0, PT, R2, 0x1, PT ;  /* 0x000000010200780c */ /* 0x000fe20003f05270 */
[----:B------:R-:W-:Y:S01]  /*5be0*/  ULDC UR8, c[0x0][0x648] ;  /* 0x0001920000087ab9 */ /* 0x000fe20000000800 */
[----:B-1----:R-:W-:Y:S01]  /*5bf0*/  IMAD.MOV R24, RZ, RZ, -R24 ;  /* 0x000000ffff187224 */ /* 0x002fe200078e0a18 */
[----:B------:R-:W-:Y:S01]  /*5c00*/  SHF.R.U64 R4, R4, UR8, R5 ;  /* 0x0000000804047c19 */ /* 0x000fe20008001205 */
[----:B------:R-:W-:Y:S01]  /*5c10*/  ULDC UR8, c[0x0][0x638] ;  /* 0x00018e0000087ab9 */ /* 0x000fe20000000800 */
[----:B------:R-:W-:Y:S01]  /*5c20*/  LOP3.LUT R21, R21, UR13, RZ, 0xc0, !PT ;  /* 0x0000000d15157c12 */ /* 0x000fe2000f8ec0ff */
[----:B------:R-:W-:Y:S02]  /*5c30*/  ULDC UR9, c[0x0][0x610] ;  /* 0x0001840000097ab9 */ /* 0x000fe40000000800 */
[----:B------:R-:W-:Y:S02]  /*5c40*/  IMAD.MOV R5, RZ, RZ, -R4 ;  /* 0x000000ffff057224 */ /* 0x000fe400078e0a04 */
[----:B------:R-:W-:-:S02]  /*5c50*/  IMAD R21, R4, UR5, R21 ;  /* 0x0000000504157c24 */ /* 0x000fc4000f8e0215 */
[----:B------:R-:W-:Y:S01]  /*5c60*/  IMAD R20, R5, UR8, R20 ;  /* 0x0000000805147c24 */ /* 0x000fe2000f8e0214 */
[----:B------:R-:W-:Y:S01]  /*5c70*/  ULDC UR8, c[0x0][0x600] ;  /* 0x0001800000087ab9 */ /* 0x000fe20000000800 */
[----:B--2---:R-:W-:Y:S01]  /*5c80*/  @P0 IMAD R14, R22, R24, R11 ;  /* 0x00000018160e0224 */ /* 0x004fe200078e020b */
[----:B------:R-:W-:Y:S01]  /*5c90*/  LOP3.LUT R11, R15, UR4, RZ, 0xc0, !PT ;  /* 0x000000040f0b7c12 */ /* 0x000fe2000f8ec0ff */
[----:B------:R-:W-:Y:S02]  /*5ca0*/  IMAD.MOV.U32 R4, RZ, RZ, 0x1 ;  /* 0x00000001ff047424 */ /* 0x000fe400078e00ff */
[----:B------:R-:W-:Y:S02]  /*5cb0*/  IMAD R14, R21, UR9, R14 ;  /* 0x00000009150e7c24 */ /* 0x000fe4000f8e020e */
[----:B------:R-:W-:-:S05]  /*5cc0*/  IMAD R11, R20, UR8, R11 ;  /* 0x00000008140b7c24 */ /* 0x000fca000f8e020b */
[----:B------:R-:W-:Y:S02]  /*5cd0*/  SEL R20, R11, R14, !P0 ;  /* 0x0000000e0b147207 */ /* 0x000fe40004000000 */
[----:B------:R-:W-:-:S07]  /*5ce0*/  SEL R11, R14, R11, !P0 ;  /* 0x0000000b0e0b7207 */ /* 0x000fce0004000000 */
.L_x_113:
[----:B------:R-:W-:Y:S05]  /*5cf0*/  BSYNC B1 ;  /* 0x0000000000017941 */ /* 0x000fea0003800000 */
.L_x_112:
[----:B------:R-:W-:-:S13]  /*5d00*/  LOP3.LUT P0, RZ, R4, 0xff, RZ, 0xc0, !PT ;  /* 0x000000ff04ff7812 */ /* 0x000fda000780c0ff */
[----:B------:R-:W-:Y:S05]  /*5d10*/  @P0 BRA `(.L_x_116) ;  /* 0xfffffff400380947 */ /* 0x000fea000383ffff */
[----:B------:R-:W-:Y:S05]  /*5d20*/  BSYNC B0 ;  /* 0x0000000000007941 */ /* 0x000fea0003800000 */
.L_x_105:
[----:B------:R-:W-:-:S03]  /*5d30*/  UMOV UR8, 0xffffffff ;  /* 0xffffffff00087882 */ /* 0x000fc60000000000 */
[----:B------:R-:W-:Y:S05]  /*5d40*/  BRA.DIV UR8, `(.L_x_117) ;  /* 0x0000000e080c7947 */ /* 0x000fea000b800000 */
[----:B------:R-:W-:-:S13]  /*5d50*/  ELECT P6, URZ, PT ;  /* 0x00000000003f782f */ /* 0x000fda00038c0000 */
.L_x_145:
[----:B------:R-:W-:Y:S04]  /*5d60*/  BSSY B0, `(.L_x_118) ;  /* 0x00000a9000007945 */ /* 0x000fe80003800000 */
[----:B------:R-:W-:Y:S05]  /*5d70*/  @!P6 BRA `(.L_x_119) ;  /* 0x00000008009ce947 */ /* 0x000fea0003800000 */
[----:B------:R-:W-:-:S04]  /*5d80*/  LOP3.LUT R19, R19, 0x2, RZ, 0xfc, !PT ;  /* 0x0000000213137812 */ /* 0x000fc800078efcff */
[----:B------:R-:W-:-:S13]  /*5d90*/  ISETP.NE.AND P0, PT, R19, 0x3, PT ;  /* 0x000000031300780c */ /* 0x000fda0003f05270 */
[----:B------:R-:W-:Y:S05]  /*5da0*/  @!P0 BRA `(.L_x_120) ;  /* 0x0000000000048947 */ /* 0x000fea0003800000 */
[----:B------:R-:W-:Y:S01]  /*5db0*/  BPT.TRAP 0x1 ;  /* 0x000000040000795c */ /* 0x000fe20000300000 */
.L_x_120:
[----:B------:R-:W0:Y:S01]  /*5dc0*/  S2R R3, SR_CgaCtaId ;  /* 0x0000000000037919 */ /* 0x000e220000008800 */
[----:B------:R-:W-:-:S04]  /*5dd0*/  MOV R2, 0x400 ;  /* 0x0000040000027802 */ /* 0x000fc80000000f00 */
[----:B0-----:R-:W-:Y:S02]  /*5de0*/  LEA R3, R3, R2, 0x18 ;  /* 0x0000000203037211 */ /* 0x001fe400078ec0ff */
[----:B------:R-:W-:-:S03]  /*5df0*/  SHF.L.U32 R2, R0, 0x1f, RZ ;  /* 0x0000001f00027819 */ /* 0x000fc600000006ff */
[----:B------:R-:W-:-:S04]  /*5e00*/  VIADD R3, R3, 0x90 ;  /* 0x0000009003037836 */ /* 0x000fc80000000000 */
[C---:B------:R-:W-:Y:S02]  /*5e10*/  IMAD R7, R12.reuse, 0x8, R3 ;  /* 0x000000080c077824 */ /* 0x040fe400078e0203 */
[----:B------:R-:W-:Y:S02]  /*5e20*/  VIADD R12, R12, 0x1 ;  /* 0x000000010c0c7836 */ /* 0x000fe40000000000 */
[----:B------:R-:W0:Y:S03]  /*5e30*/  SYNCS.PHASECHK.TRANS64.TRYWAIT P0, [R7+URZ], R2 ;  /* 0x00000002070075a7 */ /* 0x000e26000800017f */
[----:B------:R-:W-:-:S04]  /*5e40*/  ISETP.NE.AND P1, PT, R12, 0x12, PT ;  /* 0x000000120c00780c */ /* 0x000fc80003f25270 */
[----:B------:R-:W-:Y:S02]  /*5e50*/  SEL R5, RZ, 0x1, P1 ;  /* 0x00000001ff057807 */ /* 0x000fe40000800000 */
[----:B------:R-:W-:Y:S02]  /*5e60*/  SEL R12, R12, RZ, P1 ;  /* 0x000000ff0c0c7207 */ /* 0x000fe40000800000 */
[----:B------:R-:W-:-:S03]  /*5e70*/  LOP3.LUT R5, R0, R5, RZ, 0x3c, !PT ;  /* 0x0000000500057212 */ /* 0x000fc600078e3cff */
[----:B------:R-:W-:Y:S01]  /*5e80*/  IMAD R9, R12, 0x8, R3 ;  /* 0x000000080c097824 */ /* 0x000fe200078e0203 */
[----:B------:R-:W-:Y:S01]  /*5e90*/  SHF.L.U32 R4, R5, 0x1f, RZ ;  /* 0x0000001f05047819 */ /* 0x000fe200000006ff */
[----:B0-----:R-:W-:Y:S06]  /*5ea0*/  @!P0 BRA `(.L_x_121) ;  /* 0x0000000800d48947 */ /* 0x001fec0003800000 */
.L_x_146:
[----:B------:R-:W1:Y:S01]  /*5eb0*/  SYNCS.PHASECHK.TRANS64.TRYWAIT P0, [R9+URZ], R4 ;  /* 0x00000004090075a7 */ /* 0x000e62000800017f */
[----:B------:R-:W-:-:S05]  /*5ec0*/  VIADD R0, R12, 0x1 ;  /* 0x000000010c007836 */ /* 0x000fca0000000000 */
[----:B------:R-:W-:-:S04]  /*5ed0*/  ISETP.NE.AND P1, PT, R0, 0x12, PT ;  /* 0x000000120000780c */ /* 0x000fc80003f25270 */
[----:B0-----:R-:W-:Y:S02]  /*5ee0*/  SEL R2, RZ, 0x1, P1 ;  /* 0x00000001ff027807 */ /* 0x001fe40000800000 */
[----:B------:R-:W-:Y:S02]  /*5ef0*/  SEL R0, R0, RZ, P1 ;  /* 0x000000ff00007207 */ /* 0x000fe40000800000 */
[----:B------:R-:W-:-:S03]  /*5f00*/  LOP3.LUT R7, R5, R2, RZ, 0x3c, !PT ;  /* 0x0000000205077212 */ /* 0x000fc600078e3cff */
[----:B------:R-:W-:Y:S01]  /*5f10*/  IMAD R6, R0, 0x8, R3 ;  /* 0x0000000800067824 */ /* 0x000fe200078e0203 */
[----:B------:R-:W-:Y:S01]  /*5f20*/  SHF.L.U32 R5, R7, 0x1f, RZ ;  /* 0x0000001f07057819 */ /* 0x000fe200000006ff */
[----:B-1----:R-:W-:Y:S06]  /*5f30*/  @!P0 BRA `(.L_x_122) ;  /* 0x0000000800c48947 */ /* 0x002fec0003800000 */
.L_x_147:
[----:B------:R-:W1:Y:S01]  /*5f40*/  SYNCS.PHASECHK.TRANS64.TRYWAIT P0, [R6+URZ], R5 ;  /* 0x00000005060075a7 */ /* 0x000e62000800017f */
[----:B------:R-:W-:-:S05]  /*5f50*/  VIADD R0, R0, 0x1 ;  /* 0x0000000100007836 */ /* 0x000fca0000000000 */
[----:B------:R-:W-:-:S04]  /*5f60*/  ISETP.NE.AND P1, PT, R0, 0x12, PT ;  /* 0x000000120000780c */ /* 0x000fc80003f25270 */
[----:B------:R-:W-:Y:S02]  /*5f70*/  SEL R2, RZ, 0x1, P1 ;  /* 0x00000001ff027807 */ /* 0x000fe40000800000 */
[----:B------:R-:W-:Y:S02]  /*5f80*/  SEL R0, R0, RZ, P1 ;  /* 0x000000ff00007207 */ /* 0x000fe40000800000 */
[----:B------:R-:W-:-:S03]  /*5f90*/  LOP3.LUT R7, R7, R2, RZ, 0x3c, !PT ;  /* 0x0000000207077212 */ /* 0x000fc600078e3cff */
[----:B0-----:R-:W-:Y:S01]  /*5fa0*/  IMAD R9, R0, 0x8, R3 ;  /* 0x0000000800097824 */ /* 0x001fe200078e0203 */
[----:B------:R-:W-:Y:S01]  /*5fb0*/  SHF.L.U32 R4, R7, 0x1f, RZ ;  /* 0x0000001f07047819 */ /* 0x000fe200000006ff */
[----:B-1----:R-:W-:Y:S06]  /*5fc0*/  @!P0 BRA `(.L_x_123) ;  /* 0x0000000800b48947 */ /* 0x002fec0003800000 */
.L_x_148:
        /* <DEDUP_REMOVED lines=9> */
.L_x_149:
        /* <DEDUP_REMOVED lines=9> */
.L_x_150:
        /* <DEDUP_REMOVED lines=9> */
.L_x_151:
        /* <DEDUP_REMOVED lines=9> */
.L_x_152:
        /* <DEDUP_REMOVED lines=9> */
.L_x_153:
        /* <DEDUP_REMOVED lines=9> */
.L_x_154:
        /* <DEDUP_REMOVED lines=9> */
.L_x_155:
        /* <DEDUP_REMOVED lines=9> */
.L_x_156:
        /* <DEDUP_REMOVED lines=9> */
.L_x_157:
        /* <DEDUP_REMOVED lines=9> */
.L_x_158:
        /* <DEDUP_REMOVED lines=9> */
.L_x_159:
        /* <DEDUP_REMOVED lines=9> */
.L_x_160:
        /* <DEDUP_REMOVED lines=9> */
.L_x_161:
[----:B------:R-:W1:Y:S01]  /*6720*/  SYNCS.PHASECHK.TRANS64.TRYWAIT P0, [R6+URZ], R5 ;  /* 0x00000005060075a7 */ /* 0x000e62000800017f */
[----:B------:R-:W-:-:S05]  /*6730*/  VIADD R0, R0, 0x1 ;  /* 0x0000000100007836 */ /* 0x000fca0000000000 */
[----:B------:R-:W-:-:S04]  /*6740*/  ISETP.NE.AND P1, PT, R0, 0x12, PT ;  /* 0x000000120000780c */ /* 0x000fc80003f25270 */
[----:B------:R-:W-:Y:S02]  /*6750*/  SEL R2, RZ, 0x1, P1 ;  /* 0x00000001ff027807 */ /* 0x000fe40000800000 */
[----:B------:R-:W-:Y:S02]  /*6760*/  SEL R0, R0, RZ, P1 ;  /* 0x000000ff00007207 */ /* 0x000fe40000800000 */
[----:B------:R-:W-:Y:S01]  /*6770*/  LOP3.LUT R2, R7, R2, RZ, 0x3c, !PT ;  /* 0x0000000207027212 */ /* 0x000fe200078e3cff */
[----:B-1----:R-:W-:Y:S06]  /*6780*/  @!P0 BRA `(.L_x_137) ;  /* 0x0000000400dc8947 */ /* 0x002fec0003800000 */
.L_x_162:
[----:B------:R-:W-:Y:S01]  /*6790*/  IMAD R3, R0, 0x8, R3 ;  /* 0x0000000800037824 */ /* 0x000fe200078e0203 */
[----:B------:R-:W-:-:S07]  /*67a0*/  SHF.L.U32 R0, R2, 0x1f, RZ ;  /* 0x0000001f02007819 */ /* 0x000fce00000006ff */
.L_x_138:
[----:B--2---:R2:W3:Y:S02]  /*67b0*/  SYNCS.PHASECHK.TRANS64.TRYWAIT P0, [R3+URZ], R0 ;  /* 0x00000000030075a7 */ /* 0x0044e4000800017f */
[----:B---3--:R-:W-:Y:S05]  /*67c0*/  @!P0 NANOSLEEP.SYNCS 0x989680 ;  /* 0x009896800000895d */ /* 0x008fea0003900000 */
[----:B------:R-:W3:Y:S02]  /*67d0*/  @!P0 SYNCS.PHASECHK.TRANS64 P0, [R3+URZ], R0 ;  /* 0x00000000030085a7 */ /* 0x000ee4000800007f */
[----:B---3--:R-:W-:Y:S05]  /*67e0*/  @!P0 BRA `(.L_x_138) ;  /* 0xfffffffc00f08947 */ /* 0x008fea000383ffff */
.L_x_119:
[----:B------:R-:W-:Y:S05]  /*67f0*/  BSYNC B0 ;  /* 0x0000000000007941 */ /* 0x000fea0003800000 */
.L_x_118:
[----:B------:R-:W-:Y:S05]  /*6800*/  EXIT ;  /* 0x000000000000794d */ /* 0x000fea0003800000 */
.L_x_22:
[----:B---3--:R3:W4:Y:S02]  /*6810*/  SYNCS.PHASECHK.TRANS64.TRYWAIT P1, [R3+URZ], R0 ;  /* 0x00000000030075a7 */ /* 0x008724000802017f */
[----:B----4-:R-:W-:Y:S05]  /*6820*/  @!P1 NANOSLEEP.SYNCS 0x989680 ;  /* 0x009896800000995d */ /* 0x010fea0003900000 */
[----:B------:R-:W4:Y:S02]  /*6830*/  @!P1 SYNCS.PHASECHK.TRANS64 P1, [R3+URZ], R0 ;  /* 0x00000000030095a7 */ /* 0x000f24000802007f */
[----:B----4-:R-:W-:Y:S05]  /*6840*/  @!P1 BRA `(.L_x_22) ;  /* 0xfffffffc00f09947 */ /* 0x010fea000383ffff */
[----:B------:R-:W-:Y:S05]  /*6850*/  BRA `(.L_x_21) ;  /* 0xffffffac00a87947 */ /* 0x000fea000383ffff */
.L_x_27:
[----:B-1----:R1:W2:Y:S02]  /*6860*/  SYNCS.PHASECHK.TRANS64.TRYWAIT P1, [R5+URZ], R4 ;  /* 0x00000004050075a7 */ /* 0x0022a4000802017f */
[----:B--2---:R-:W-:Y:S05]  /*6870*/  @!P1 NANOSLEEP.SYNCS 0x989680 ;  /* 0x009896800000995d */ /* 0x004fea0003900000 */
[----:B------:R-:W2:Y:S02]  /*6880*/  @!P1 SYNCS.PHASECHK.TRANS64 P1, [R5+URZ], R4 ;  /* 0x00000004050095a7 */ /* 0x000ea4000802007f */
[----:B--2---:R-:W-:Y:S05]  /*6890*/  @!P1 BRA `(.L_x_27) ;  /* 0xfffffffc00f09947 */ /* 0x004fea000383ffff */
[----:B------:R-:W-:Y:S05]  /*68a0*/  BRA `(.L_x_26) ;  /* 0xffffffb000587947 */ /* 0x000fea000383ffff */
.L_x_106:
[----:B------:R-:W-:Y:S01]  /*68b0*/  BSSY B1, `(.L_x_139) ;  /* 0x0000006000017945 */ /* 0x000fe20003800000 */
[----:B------:R-:W-:-:S07]  /*68c0*/  IMAD.MOV.U32 R15, RZ, RZ, -0x1 ;  /* 0xffffffffff0f7424 */ /* 0x000fce00078e00ff */
[----:B------:R-:W-:Y:S05]  /*68d0*/  WARPSYNC.COLLECTIVE R15, `(.L_x_140) ;  /* 0x000000000f0c7348 */ /* 0x000fea0003c00000 */
[----:B------:R-:W-:Y:S02]  /*68e0*/  ELECT P6, UR62, PT ;  /* 0x00000000003e782f */ /* 0x000fe400038c0000 */
[----:B------:R-:W-:Y:S01]  /*68f0*/  MOV R14, UR62 ;  /* 0x0000003e000e7c02 */ /* 0x000fe20008000f00 */
[----:B------:R-:W-:Y:S10]  /*6900*/  ENDCOLLECTIVE ;  /* 0x000000000000791b */ /* 0x000ff40003800000 */
.L_x_140:
[----:B------:R-:W-:Y:S05]  /*6910*/  BSYNC B1 ;  /* 0x0000000000017941 */ /* 0x000fea0003800000 */
.L_x_139:
[----:B------:R-:W-:Y:S05]  /*6920*/  BRA `(.L_x_141) ;  /* 0xffffffe800407947 */ /* 0x000fea000383ffff */
.L_x_109:
[----:B0-----:R0:W1:Y:S02]  /*6930*/  SYNCS.PHASECHK.TRANS64.TRYWAIT P0, [R14+URZ+0x90], R7 ;  /* 0x000090070e0075a7 */ /* 0x001064000800017f */
[----:B-1----:R-:W-:Y:S05]  /*6940*/  @!P0 NANOSLEEP.SYNCS 0x989680 ;  /* 0x009896800000895d */ /* 0x002fea0003900000 */
[----:B------:R-:W1:Y:S02]  /*6950*/  @!P0 SYNCS.PHASECHK.TRANS64 P0, [R14+URZ+0x90], R7 ;  /* 0x000090070e0085a7 */ /* 0x000e64000800007f */
[----:B-1----:R-:W-:Y:S05]  /*6960*/  @!P0 BRA `(.L_x_109) ;  /* 0xfffffffc00f08947 */ /* 0x002fea000383ffff */
[----:B------:R-:W-:Y:S05]  /*6970*/  BRA `(.L_x_142) ;  /* 0xffffffe8007c7947 */ /* 0x000fea000383ffff */
.L_x_117:
[----:B------:R-:W-:Y:S01]  /*6980*/  BSSY B0, `(.L_x_143) ;  /* 0x0000006000007945 */ /* 0x000fe20003800000 */
[----:B------:R-:W-:-:S07]  /*6990*/  IMAD.MOV.U32 R15, RZ, RZ, -0x1 ;  /* 0xffffffffff0f7424 */ /* 0x000fce00078e00ff */
[----:B------:R-:W-:Y:S05]  /*69a0*/  WARPSYNC.COLLECTIVE R15, `(.L_x_144) ;  /* 0x000000000f0c7348 */ /* 0x000fea0003c00000 */
[----:B------:R-:W-:Y:S02]  /*69b0*/  ELECT P6, UR62, PT ;  /* 0x00000000003e782f */ /* 0x000fe400038c0000 */
[----:B------:R-:W-:Y:S01]  /*69c0*/  MOV R14, UR62 ;  /* 0x0000003e000e7c02 */ /* 0x000fe20008000f00 */
[----:B------:R-:W-:Y:S10]  /*69d0*/  ENDCOLLECTIVE ;  /* 0x000000000000791b */ /* 0x000ff40003800000 */
.L_x_144:
[----:B------:R-:W-:Y:S05]  /*69e0*/  BSYNC B0 ;  /* 0x0000000000007941 */ /* 0x000fea0003800000 */
.L_x_143:
[----:B------:R-:W-:Y:S05]  /*69f0*/  BRA `(.L_x_145) ;  /* 0xfffffff000d87947 */ /* 0x000fea000383ffff */
.L_x_121:
[----:B0-----:R0:W1:Y:S02]  /*6a00*/  SYNCS.PHASECHK.TRANS64.TRYWAIT P0, [R7+URZ], R2 ;  /* 0x00000002070075a7 */ /* 0x001064000800017f */
[----:B-1----:R-:W-:Y:S05]  /*6a10*/  @!P0 NANOSLEEP.SYNCS 0x989680 ;  /* 0x009896800000895d */ /* 0x002fea0003900000 */
[----:B------:R-:W1:Y:S02]  /*6a20*/  @!P0 SYNCS.PHASECHK.TRANS64 P0, [R7+URZ], R2 ;  /* 0x00000002070085a7 */ /* 0x000e64000800007f */
[----:B-1----:R-:W-:Y:S05]  /*6a30*/  @!P0 BRA `(.L_x_121) ;  /* 0xfffffffc00f08947 */ /* 0x002fea000383ffff */
[----:B------:R-:W-:Y:S05]  /*6a40*/  BRA `(.L_x_146) ;  /* 0xfffffff400187947 */ /* 0x000fea000383ffff */
.L_x_122:
[----:B0-----:R0:W1:Y:S02]  /*6a50*/  SYNCS.PHASECHK.TRANS64.TRYWAIT P0, [R9+URZ], R4 ;  /* 0x00000004090075a7 */ /* 0x001064000800017f */
[----:B-1----:R-:W-:Y:S05]  /*6a60*/  @!P0 NANOSLEEP.SYNCS 0x989680 ;  /* 0x009896800000895d */ /* 0x002fea0003900000 */
[----:B------:R-:W1:Y:S02]  /*6a70*/  @!P0 SYNCS.PHASECHK.TRANS64 P0, [R9+URZ], R4 ;  /* 0x00000004090085a7 */ /* 0x000e64000800007f */
[----:B-1----:R-:W-:Y:S05]  /*6a80*/  @!P0 BRA `(.L_x_122) ;  /* 0xfffffffc00f08947 */ /* 0x002fea000383ffff */
[----:B------:R-:W-:Y:S05]  /*6a90*/  BRA `(.L_x_147) ;  /* 0xfffffff400287947 */ /* 0x000fea000383ffff */
.L_x_123:
[----:B0-----:R0:W1:Y:S02]  /*6aa0*/  SYNCS.PHASECHK.TRANS64.TRYWAIT P0, [R6+URZ], R5 ;  /* 0x00000005060075a7 */ /* 0x001064000800017f */
[----:B-1----:R-:W-:Y:S05]  /*6ab0*/  @!P0 NANOSLEEP.SYNCS 0x989680 ;  /* 0x009896800000895d */ /* 0x002fea0003900000 */
[----:B------:R-:W1:Y:S02]  /*6ac0*/  @!P0 SYNCS.PHASECHK.TRANS64 P0, [R6+URZ], R5 ;  /* 0x00000005060085a7 */ /* 0x000e64000800007f */
[----:B-1----:R-:W-:Y:S05]  /*6ad0*/  @!P0 BRA `(.L_x_123) ;  /* 0xfffffffc00f08947 */ /* 0x002fea000383ffff */
[----:B------:R-:W-:Y:S05]  /*6ae0*/  BRA `(.L_x_148) ;  /* 0xfffffff400387947 */ /* 0x000fea000383ffff */
.L_x_124:
[----:B0-----:R0:W1:Y:S02]  /*6af0*/  SYNCS.PHASECHK.TRANS64.TRYWAIT P0, [R9+URZ], R4 ;  /* 0x00000004090075a7 */ /* 0x001064000800017f */
[----:B-1----:R-:W-:Y:S05]  /*6b00*/  @!P0 NANOSLEEP.SYNCS 0x989680 ;  /* 0x009896800000895d */ /* 0x002fea0003900000 */
[----:B------:R-:W1:Y:S02]  /*6b10*/  @!P0 SYNCS.PHASECHK.TRANS64 P0, [R9+URZ], R4 ;  /* 0x00000004090085a7 */ /* 0x000e64000800007f */
[----:B-1----:R-:W-:Y:S05]  /*6b20*/  @!P0 BRA `(.L_x_124) ;  /* 0xfffffffc00f08947 */ /* 0x002fea000383ffff */
[----:B------:R-:W-:Y:S05]  /*6b30*/  BRA `(.L_x_149) ;  /* 0xfffffff400487947 */ /* 0x000fea000383ffff */
.L_x_125:
[----:B0-----:R0:W1:Y:S02]  /*6b40*/  SYNCS.PHASECHK.TRANS64.TRYWAIT P0, [R6+URZ], R5 ;  /* 0x00000005060075a7 */ /* 0x001064000800017f */
[----:B-1----:R-:W-:Y:S05]  /*6b50*/  @!P0 NANOSLEEP.SYNCS 0x989680 ;  /* 0x009896800000895d */ /* 0x002fea0003900000 */
[----:B------:R-:W1:Y:S02]  /*6b60*/  @!P0 SYNCS.PHASECHK.TRANS64 P0, [R6+URZ], R5 ;  /* 0x00000005060085a7 */ /* 0x000e64000800007f */
[----:B-1----:R-:W-:Y:S05]  /*6b70*/  @!P0 BRA `(.L_x_125) ;  /* 0xfffffffc00f08947 */ /* 0x002fea000383ffff */
[----:B------:R-:W-:Y:S05]  /*6b80*/  BRA `(.L_x_150) ;  /* 0xfffffff400587947 */ /* 0x000fea000383ffff */
.L_x_126:
[----:B0-----:R0:W1:Y:S02]  /*6b90*/  SYNCS.PHASECHK.TRANS64.TRYWAIT P0, [R9+URZ], R4 ;  /* 0x00000004090075a7 */ /* 0x001064000800017f */
[----:B-1----:R-:W-:Y:S05]  /*6ba0*/  @!P0 NANOSLEEP.SYNCS 0x989680 ;  /* 0x009896800000895d */ /* 0x002fea0003900000 */
[----:B------:R-:W1:Y:S02]  /*6bb0*/  @!P0 SYNCS.PHASECHK.TRANS64 P0, [R9+URZ], R4 ;  /* 0x00000004090085a7 */ /* 0x000e64000800007f */
[----:B-1----:R-:W-:Y:S05]  /*6bc0*/  @!P0 BRA `(.L_x_126) ;  /* 0xfffffffc00f08947 */ /* 0x002fea000383ffff */
[----:B------:R-:W-:Y:S05]  /*6bd0*/  BRA `(.L_x_151) ;  /* 0xfffffff400687947 */ /* 0x000fea000383ffff */
.L_x_127:
[----:B0-----:R0:W1:Y:S02]  /*6be0*/  SYNCS.PHASECHK.TRANS64.TRYWAIT P0, [R6+URZ], R5 ;  /* 0x00000005060075a7 */ /* 0x001064000800017f */
[----:B-1----:R-:W-:Y:S05]  /*6bf0*/  @!P0 NANOSLEEP.SYNCS 0x989680 ;  /* 0x009896800000895d */ /* 0x002fea0003900000 */
[----:B------:R-:W1:Y:S02]  /*6c00*/  @!P0 SYNCS.PHASECHK.TRANS64 P0, [R6+URZ], R5 ;  /* 0x00000005060085a7 */ /* 0x000e64000800007f */
[----:B-1----:R-:W-:Y:S05]  /*6c10*/  @!P0 BRA `(.L_x_127) ;  /* 0xfffffffc00f08947 */ /* 0x002fea000383ffff */
[----:B------:R-:W-:Y:S05]  /*6c20*/  BRA `(.L_x_152) ;  /* 0xfffffff400787947 */ /* 0x000fea000383ffff */
.L_x_128:
[----:B0-----:R0:W1:Y:S02]  /*6c30*/  SYNCS.PHASECHK.TRANS64.TRYWAIT P0, [R9+URZ], R4 ;  /* 0x00000004090075a7 */ /* 0x001064000800017f */
[----:B-1----:R-:W-:Y:S05]  /*6c40*/  @!P0 NANOSLEEP.SYNCS 0x989680 ;  /* 0x009896800000895d */ /* 0x002fea0003900000 */
[----:B------:R-:W1:Y:S02]  /*6c50*/  @!P0 SYNCS.PHASECHK.TRANS64 P0, [R9+URZ], R4 ;  /* 0x00000004090085a7 */ /* 0x000e64000800007f */
[----:B-1----:R-:W-:Y:S05]  /*6c60*/  @!P0 BRA `(.L_x_128) ;  /* 0xfffffffc00f08947 */ /* 0x002fea000383ffff */
[----:B------:R-:W-:Y:S05]  /*6c70*/  BRA `(.L_x_153) ;  /* 0xfffffff400887947 */ /* 0x000fea000383ffff */
.L_x_129:
[----:B0-----:R0:W1:Y:S02]  /*6c80*/  SYNCS.PHASECHK.TRANS64.TRYWAIT P0, [R6+URZ], R5 ;  /* 0x00000005060075a7 */ /* 0x001064000800017f */
[----:B-1----:R-:W-:Y:S05]  /*6c90*/  @!P0 NANOSLEEP.SYNCS 0x989680 ;  /* 0x009896800000895d */ /* 0x002fea0003900000 */
[----:B------:R-:W1:Y:S02]  /*6ca0*/  @!P0 SYNCS.PHASECHK.TRANS64 P0, [R6+URZ], R5 ;  /* 0x00000005060085a7 */ /* 0x000e64000800007f */
[----:B-1----:R-:W-:Y:S05]  /*6cb0*/  @!P0 BRA `(.L_x_129) ;  /* 0xfffffffc00f08947 */ /* 0x002fea000383ffff */
[----:B------:R-:W-:Y:S05]  /*6cc0*/  BRA `(.L_x_154) ;  /* 0xfffffff400987947 */ /* 0x000fea000383ffff */
.L_x_130:
[----:B0-----:R0:W1:Y:S02]  /*6cd0*/  SYNCS.PHASECHK.TRANS64.TRYWAIT P0, [R9+URZ], R4 ;  /* 0x00000004090075a7 */ /* 0x001064000800017f */
[----:B-1----:R-:W-:Y:S05]  /*6ce0*/  @!P0 NANOSLEEP.SYNCS 0x989680 ;  /* 0x009896800000895d */ /* 0x002fea0003900000 */
[----:B------:R-:W1:Y:S02]  /*6cf0*/  @!P0 SYNCS.PHASECHK.TRANS64 P0, [R9+URZ], R4 ;  /* 0x00000004090085a7 */ /* 0x000e64000800007f */
[----:B-1----:R-:W-:Y:S05]  /*6d00*/  @!P0 BRA `(.L_x_130) ;  /* 0xfffffffc00f08947 */ /* 0x002fea000383ffff */
[----:B------:R-:W-:Y:S05]  /*6d10*/  BRA `(.L_x_155) ;  /* 0xfffffff400a87947 */ /* 0x000fea000383ffff */
.L_x_131:
[----:B0-----:R0:W1:Y:S02]  /*6d20*/  SYNCS.PHASECHK.TRANS64.TRYWAIT P0, [R6+URZ], R5 ;  /* 0x00000005060075a7 */ /* 0x001064000800017f */
[----:B-1----:R-:W-:Y:S05]  /*6d30*/  @!P0 NANOSLEEP.SYNCS 0x989680 ;  /* 0x009896800000895d */ /* 0x002fea0003900000 */
[----:B------:R-:W1:Y:S02]  /*6d40*/  @!P0 SYNCS.PHASECHK.TRANS64 P0, [R6+URZ], R5 ;  /* 0x00000005060085a7 */ /* 0x000e64000800007f */
[----:B-1----:R-:W-:Y:S05]  /*6d50*/  @!P0 BRA `(.L_x_131) ;  /* 0xfffffffc00f08947 */ /* 0x002fea000383ffff */
[----:B------:R-:W-:Y:S05]  /*6d60*/  BRA `(.L_x_156) ;  /* 0xfffffff400b87947 */ /* 0x000fea000383ffff */
.L_x_132:
[----:B0-----:R0:W1:Y:S02]  /*6d70*/  SYNCS.PHASECHK.TRANS64.TRYWAIT P0, [R9+URZ], R4 ;  /* 0x00000004090075a7 */ /* 0x001064000800017f */
[----:B-1----:R-:W-:Y:S05]  /*6d80*/  @!P0 NANOSLEEP.SYNCS 0x989680 ;  /* 0x009896800000895d */ /* 0x002fea0003900000 */
[----:B------:R-:W1:Y:S02]  /*6d90*/  @!P0 SYNCS.PHASECHK.TRANS64 P0, [R9+URZ], R4 ;  /* 0x00000004090085a7 */ /* 0x000e64000800007f */
[----:B-1----:R-:W-:Y:S05]  /*6da0*/  @!P0 BRA `(.L_x_132) ;  /* 0xfffffffc00f08947 */ /* 0x002fea000383ffff */
[----:B------:R-:W-:Y:S05]  /*6db0*/  BRA `(.L_x_157) ;  /* 0xfffffff400c87947 */ /* 0x000fea000383ffff */
.L_x_133:
[----:B0-----:R0:W1:Y:S02]  /*6dc0*/  SYNCS.PHASECHK.TRANS64.TRYWAIT P0, [R6+URZ], R5 ;  /* 0x00000005060075a7 */ /* 0x001064000800017f */
[----:B-1----:R-:W-:Y:S05]  /*6dd0*/  @!P0 NANOSLEEP.SYNCS 0x989680 ;  /* 0x009896800000895d */ /* 0x002fea0003900000 */
[----:B------:R-:W1:Y:S02]  /*6de0*/  @!P0 SYNCS.PHASECHK.TRANS64 P0, [R6+URZ], R5 ;  /* 0x00000005060085a7 */ /* 0x000e64000800007f */
[----:B-1----:R-:W-:Y:S05]  /*6df0*/  @!P0 BRA `(.L_x_133) ;  /* 0xfffffffc00f08947 */ /* 0x002fea000383ffff */
[----:B------:R-:W-:Y:S05]  /*6e00*/  BRA `(.L_x_158) ;  /* 0xfffffff400d87947 */ /* 0x000fea000383ffff */
.L_x_134:
[----:B0-----:R0:W1:Y:S02]  /*6e10*/  SYNCS.PHASECHK.TRANS64.TRYWAIT P0, [R9+URZ], R4 ;  /* 0x00000004090075a7 */ /* 0x001064000800017f */
[----:B-1----:R-:W-:Y:S05]  /*6e20*/  @!P0 NANOSLEEP.SYNCS 0x989680 ;  /* 0x009896800000895d */ /* 0x002fea0003900000 */
[----:B------:R-:W1:Y:S02]  /*6e30*/  @!P0 SYNCS.PHASECHK.TRANS64 P0, [R9+URZ], R4 ;  /* 0x00000004090085a7 */ /* 0x000e64000800007f */
[----:B-1----:R-:W-:Y:S05]  /*6e40*/  @!P0 BRA `(.L_x_134) ;  /* 0xfffffffc00f08947 */ /* 0x002fea000383ffff */
[----:B------:R-:W-:Y:S05]  /*6e50*/  BRA `(.L_x_159) ;  /* 0xfffffff400e87947 */ /* 0x000fea000383ffff */
.L_x_135:
[----:B0-----:R0:W1:Y:S02]  /*6e60*/  SYNCS.PHASECHK.TRANS64.TRYWAIT P0, [R6+URZ], R5 ;  /* 0x00000005060075a7 */ /* 0x001064000800017f */
[----:B-1----:R-:W-:Y:S05]  /*6e70*/  @!P0 NANOSLEEP.SYNCS 0x989680 ;  /* 0x009896800000895d */ /* 0x002fea0003900000 */
[----:B------:R-:W1:Y:S02]  /*6e80*/  @!P0 SYNCS.PHASECHK.TRANS64 P0, [R6+URZ], R5 ;  /* 0x00000005060085a7 */ /* 0x000e64000800007f */
[----:B-1----:R-:W-:Y:S05]  /*6e90*/  @!P0 BRA `(.L_x_135) ;  /* 0xfffffffc00f08947 */ /* 0x002fea000383ffff */
[----:B------:R-:W-:Y:S05]  /*6ea0*/  BRA `(.L_x_160) ;  /* 0xfffffff400f87947 */ /* 0x000fea000383ffff */
.L_x_136:
[----:B0-----:R0:W1:Y:S02]  /*6eb0*/  SYNCS.PHASECHK.TRANS64.TRYWAIT P0, [R9+URZ], R4 ;  /* 0x00000004090075a7 */ /* 0x001064000800017f */
[----:B-1----:R-:W-:Y:S05]  /*6ec0*/  @!P0 NANOSLEEP.SYNCS 0x989680 ;  /* 0x009896800000895d */ /* 0x002fea0003900000 */
[----:B------:R-:W1:Y:S02]  /*6ed0*/  @!P0 SYNCS.PHASECHK.TRANS64 P0, [R9+URZ], R4 ;  /* 0x00000004090085a7 */ /* 0x000e64000800007f */
[----:B-1----:R-:W-:Y:S05]  /*6ee0*/  @!P0 BRA `(.L_x_136) ;  /* 0xfffffffc00f08947 */ /* 0x002fea000383ffff */
[----:B------:R-:W-:Y:S05]  /*6ef0*/  BRA `(.L_x_161) ;  /* 0xfffffff800087947 */ /* 0x000fea000383ffff */
.L_x_137:
[----:B-1----:R1:W2:Y:S02]  /*6f00*/  SYNCS.PHASECHK.TRANS64.TRYWAIT P0, [R6+URZ], R5 ;  /* 0x00000005060075a7 */ /* 0x0022a4000800017f */
[----:B--2---:R-:W-:Y:S05]  /*6f10*/  @!P0 NANOSLEEP.SYNCS 0x989680 ;  /* 0x009896800000895d */ /* 0x004fea0003900000 */
[----:B------:R-:W2:Y:S02]  /*6f20*/  @!P0 SYNCS.PHASECHK.TRANS64 P0, [R6+URZ], R5 ;  /* 0x00000005060085a7 */ /* 0x000ea4000800007f */
[----:B--2---:R-:W-:Y:S05]  /*6f30*/  @!P0 BRA `(.L_x_137) ;  /* 0xfffffffc00f08947 */ /* 0x004fea000383ffff */
[----:B------:R-:W-:Y:S05]  /*6f40*/  BRA `(.L_x_162) ;  /* 0xfffffff800107947 */ /* 0x000fea000383ffff */
.L_x_163:
[----:B------:R-:W-:-:S00]  /*6f50*/  BRA `(.L_x_163) ;  /* 0xfffffffc00fc7947 */ /* 0x000fc0000383ffff */
[----:B------:R-:W-:-:S00]  /*6f60*/  NOP ;  /* 0x0000000000007918 */ /* 0x000fc00000000000 */
        /* <DEDUP_REMOVED lines=9> */
.L_x_164:


//--------------------- .nv.global.init           --------------------------
	.section	.nv.global.init,"aw",@progbits
.nv.global.init:
	.type		$str$22,@object
	.size		$str$22,($str$23 - $str$22)
$str$22:
        /*0000*/ 	.byte	0x6b, 0x5f, 0x74, 0x69, 0x6c, 0x65, 0x5f, 0x63, 0x6f, 0x75, 0x6e, 0x74, 0x20, 0x3e, 0x3d, 0x20
        /*0010*/ 	.byte	0x31, 0x00
	.type		$str$23,@object
	.size		$str$23,(__unnamed_1 - $str$23)
$str$23:
        /*0012*/ 	.byte	0x2f, 0x74, 0x6d, 0x70, 0x2f, 0x63, 0x75, 0x74, 0x6c, 0x61, 0x73, 0x73, 0x5f, 0x73, 0x77, 0x65
        /*0022*/ 	.byte	0x65, 0x70, 0x5f, 0x73, 0x72, 0x63, 0x2f, 0x69, 0x6e, 0x63, 0x6c, 0x75, 0x64, 0x65, 0x2f, 0x63
        /*0032*/ 	.byte	0x75, 0x74, 0x6c, 0x61, 0x73, 0x73, 0x2f, 0x67, 0x65, 0x6d, 0x6d, 0x2f, 0x63, 0x6f, 0x6c, 0x6c
        /*0042*/ 	.byte	0x65, 0x63, 0x74, 0x69, 0x76, 0x65, 0x2f, 0x73, 0x6d, 0x39, 0x30, 0x5f, 0x6d, 0x6d, 0x61, 0x5f
        /*0052*/ 	.byte	0x74, 0x6d, 0x61, 0x5f, 0x67, 0x6d, 0x6d, 0x61, 0x5f, 0x73, 0x73, 0x5f, 0x77, 0x61, 0x72, 0x70
        /*0062*/ 	.byte	0x73, 0x70, 0x65, 0x63, 0x69, 0x61, 0x6c, 0x69, 0x7a, 0x65, 0x64, 0x2e, 0x68, 0x70, 0x70, 0x00
	.type		__unnamed_1,@object
	.size		__unnamed_1,(.L_0 - __unnamed_1)
__unnamed_1:
        /*0072*/ 	.byte	0x76, 0x6f, 0x69, 0x64, 0x20, 0x63, 0x75, 0x74, 0x6c, 0x61, 0x73, 0x73, 0x3a, 0x3a, 0x67, 0x65
        /* <DEDUP_REMOVED lines=180> */
        /*0bc2*/ 	.byte	0x65, 0x3a, 0x3a, 0x69, 0x64, 0x65, 0x6e, 0x74, 0x69, 0x74, 0x79, 0x5d, 0x00
.L_0:


//--------------------- .nv.shared._ZN7cutlass13device_kernelINS_4gemm6kernel13GemmUniversalIN4cute5tupleIJiiiiEEENS1_10collective13CollectiveMmaINS1_34MainloopSm90TmaGmmaWarpSpecializedILi18ENS5_IJNS4_1CILi2EEENSA_ILi4EEENSA_ILi1EEEEEENS1_35KernelTmaWarpSpecializedCooperativeEEENS5_IJNSA_ILi128EEENSA_ILi64EEENSA_ILi32EEEEEENS_6half_tENS5_IJlSD_lEEESL_SM_NS4_8TiledMMAINS4_8MMA_AtomIJNS4_4SM904GMMA25MMA_64x64x16_F32F16F16_SSILNSQ_5MajorE0ELSS_0ELNSQ_7ScaleInE1ELST_1EEEEEENS4_6LayoutINS5_IJSB_SD_SD_EEENS5_IJSD_NSA_ILi0EEESY_EEEEENS5_IJNS4_10UnderscoreES11_S11_EEEEENS4_23SM90_TMA_LOAD_MULTICASTENS4_14ComposedLayoutINS4_7SwizzleILi2ELi4ELi3EEENS4_18smem_ptr_flag_bitsILi16EEENSW_INS5_IJNSA_ILi8EEESJ_EEENS5_IJSJ_SD_EEEEEEEvNS4_8identityES14_S1E_vS1F_EENS_8epilogue10collective6detail29Sm90TmaWarpSpecializedAdapterINS1I_15DefaultEpilogueISL_SM_SM_NS1H_6thread17LinearCombinationISL_Li1EffLNS1M_9ScaleType4KindE0ELNS_15FloatRoundStyleE2ESL_EENS1_15EpilogueDefaultEEEEEvvEEEEvNT_6ParamsE --------------------------
	.section	.nv.shared._ZN7cutlass13device_kernelINS_4gemm6kernel13GemmUniversalIN4cute5tupleIJiiiiEEENS1_10collective13CollectiveMmaINS1_34MainloopSm90TmaGmmaWarpSpecializedILi18ENS5_IJNS4_1CILi2EEENSA_ILi4EEENSA_ILi1EEEEEENS1_35KernelTmaWarpSpecializedCooperativeEEENS5_IJNSA_ILi128EEENSA_ILi64EEENSA_ILi32EEEEEENS_6half_tENS5_IJlSD_lEEESL_SM_NS4_8TiledMMAINS4_8MMA_AtomIJNS4_4SM904GMMA25MMA_64x64x16_F32F16F16_SSILNSQ_5MajorE0ELSS_0ELNSQ_7ScaleInE1ELST_1EEEEEENS4_6LayoutINS5_IJSB_SD_SD_EEENS5_IJSD_NSA_ILi0EEESY_EEEEENS5_IJNS4_10UnderscoreES11_S11_EEEEENS4_23SM90_TMA_LOAD_MULTICASTENS4_14ComposedLayoutINS4_7SwizzleILi2ELi4ELi3EEENS4_18smem_ptr_flag_bitsILi16EEENSW_INS5_IJNSA_ILi8EEESJ_EEENS5_IJSJ_SD_EEEEEEEvNS4_8identityES14_S1E_vS1F_EENS_8epilogue10collective6detail29Sm90TmaWarpSpecializedAdapterINS1I_15DefaultEpilogueISL_SM_SM_NS1H_6thread17LinearCombinationISL_Li1EffLNS1M_9ScaleType4KindE0ELNS_15FloatRoundStyleE2ESL_EENS1_15EpilogueDefaultEEEEEvvEEEEvNT_6ParamsE,"aw",@nobits
	.sectionflags	@""
	.align	16
	.zero		1024


//--------------------- .nv.shared.reserved.0     --------------------------
	.section	.nv.shared.reserved.0,"aw",@nobits
	.weak		__nv_reservedSMEM_offset_0_alias
	.size		__nv_reservedSMEM_offset_0_alias, 0, 0
	.other		__nv_reservedSMEM_offset_0_alias,@"STO_CUDA_RESERVED_SHARED STV_DEFAULT"
__nv_reservedSMEM_offset_0_alias:
	.zero		0


//--------------------- .nv.global                --------------------------
	.section	.nv.global,"aw",@nobits
.nv.global:
	.type		_ZN40_INTERNAL_da662d07_4_k_cu_2a1205d1_275674cute1_E,@object
	.size		_ZN40_INTERNAL_da662d07_4_k_cu_2a1205d1_275674cute1_E,(_ZN40_INTERNAL_da662d07_4_k_cu_2a1205d1_275674cuda3std3__45__cpo6cbeginE - _ZN40_INTERNAL_da662d07_4_k_cu_2a1205d1_275674cute1_E)
_ZN40_INTERNAL_da662d07_4_k_cu_2a1205d1_275674cute1_E:
	.zero		1
	.type		_ZN40_INTERNAL_da662d07_4_k_cu_2a1205d1_275674cuda3std3__45__cpo6cbeginE,@object
	.size		_ZN40_INTERNAL_da662d07_4_k_cu_2a1205d1_275674cuda3std3__45__cpo6cbeginE,(_ZN40_INTERNAL_da662d07_4_k_cu_2a1205d1_275674cuda3std3__48in_placeE - _ZN40_INTERNAL_da662d07_4_k_cu_2a1205d1_275674cuda3std3__45__cpo6cbeginE)
_ZN40_INTERNAL_da662d07_4_k_cu_2a1205d1_275674cuda3std3__45__cpo6cbeginE:
	.zero		1
	.type		_ZN40_INTERNAL_da662d07_4_k_cu_2a1205d1_275674cuda3std3__48in_placeE,@object
	.size		_ZN40_INTERNAL_da662d07_4_k_cu_2a1205d1_275674cuda3std3__48in_placeE,(_ZN40_INTERNAL_da662d07_4_k_cu_2a1205d1_275674cuda3std6ranges3__45__cpo9iter_moveE - _ZN40_INTERNAL_da662d07_4_k_cu_2a1205d1_275674cuda3std3__48in_placeE)
_ZN40_INTERNAL_da662d07_4_k_cu_2a1205d1_275674cuda3std3__48in_placeE:
	.zero		1
	.type		_ZN40_INTERNAL_da662d07_4_k_cu_2a1205d1_275674cuda3std6ranges3__45__cpo9iter_moveE,@object
	.size		_ZN40_INTERNAL_da662d07_4_k_cu_2a1205d1_275674cuda3std6ranges3__45__cpo9iter_moveE,(_ZN40_INTERNAL_da662d07_4_k_cu_2a1205d1_275674cuda3std3__45__cpo5beginE - _ZN40_INTERNAL_da662d07_4_k_cu_2a1205d1_275674cuda3std6ranges3__45__cpo9iter_moveE)
_ZN40_INTERNAL_da662d07_4_k_cu_2a1205d1_275674cuda3std6ranges3__45__cpo9iter_moveE:
	.zero		1
	.type		_ZN40_INTERNAL_da662d07_4_k_cu_2a1205d1_275674cuda3std3__45__cpo5beginE,@object
	.size		_ZN40_INTERNAL_da662d07_4_k_cu_2a1205d1_275674cuda3std3__45__cpo5beginE,(_ZN40_INTERNAL_da662d07_4_k_cu_2a1205d1_275674cuda3std3__442_GLOBAL__N__da662d07_4_k_cu_2a1205d1_275676ignoreE - _ZN40_INTERNAL_da662d07_4_k_cu_2a1205d1_275674cuda3std3__45__cpo5beginE)
_ZN40_INTERNAL_da662d07_4_k_cu_2a1205d1_275674cuda3std3__45__cpo5beginE:
	.zero		1
	.type		_ZN40_INTERNAL_da662d07_4_k_cu_2a1205d1_275674cuda3std3__442_GLOBAL__N__da662d07_4_k_cu_2a1205d1_275676ignoreE,@object
	.size		_ZN40_INTERNAL_da662d07_4_k_cu_2a1205d1_275674cuda3std3__442_GLOBAL__N__da662d07_4_k_cu_2a1205d1_275676ignoreE,(_ZN40_INTERNAL_da662d07_4_k_cu_2a1205d1_275674cute7productE - _ZN40_INTERNAL_da662d07_4_k_cu_2a1205d1_275674cuda3std3__442_GLOBAL__N__da662d07_4_k_cu_2a1205d1_275676ignoreE)
_ZN40_INTERNAL_da662d07_4_k_cu_2a1205d1_275674cuda3std3__442_GLOBAL__N__da662d07_4_k_cu_2a1205d1_275676ignoreE:
	.zero		1
	.type		_ZN40_INTERNAL_da662d07_4_k_cu_2a1205d1_275674cute7productE,@object
	.size		_ZN40_INTERNAL_da662d07_4_k_cu_2a1205d1_275674cute7productE,(_ZN40_INTERNAL_da662d07_4_k_cu_2a1205d1_275674cuda3std3__45__cpo3endE - _ZN40_INTERNAL_da662d07_4_k_cu_2a1205d1_275674cute7productE)
_ZN40_INTERNAL_da662d07_4_k_cu_2a1205d1_275674cute7productE:
	.zero		1
	.type		_ZN40_INTERNAL_da662d07_4_k_cu_2a1205d1_275674cuda3std3__45__cpo3endE,@object
	.size		_ZN40_INTERNAL_da662d07_4_k_cu_2a1205d1_275674cuda3std3__45__cpo3endE,(_ZN40_INTERNAL_da662d07_4_k_cu_2a1205d1_275674cuda3std3__419piecewise_constructE - _ZN40_INTERNAL_da662d07_4_k_cu_2a1205d1_275674cuda3std3__45__cpo3endE)
_ZN40_INTERNAL_da662d07_4_k_cu_2a1205d1_275674cuda3std3__45__cpo3endE:
	.zero		1
	.type		_ZN40_INTERNAL_da662d07_4_k_cu_2a1205d1_275674cuda3std3__419piecewise_constructE,@object
	.size		_ZN40_INTERNAL_da662d07_4_k_cu_2a1205d1_275674cuda3std3__419piecewise_constructE,(_ZN40_INTERNAL_da662d07_4_k_cu_2a1205d1_275674cuda3std3__45__cpo4cendE - _ZN40_INTERNAL_da662d07_4_k_cu_2a1205d1_275674cuda3std3__419piecewise_constructE)
_ZN40_INTERNAL_da662d07_4_k_cu_2a1205d1_275674cuda3std3__419piecewise_constructE:
	.zero		1
	.type		_ZN40_INTERNAL_da662d07_4_k_cu_2a1205d1_275674cuda3std3__45__cpo4cendE,@object
	.size		_ZN40_INTERNAL_da662d07_4_k_cu_2a1205d1_275674cuda3std3__45__cpo4cendE,(_ZN40_INTERNAL_da662d07_4_k_cu_2a1205d1_275674cuda3std6ranges3__45__cpo4swapE - _ZN40_INTERNAL_da662d07_4_k_cu_2a1205d1_275674cuda3std3__45__cpo4cendE)
_ZN40_INTERNAL_da662d07_4_k_cu_2a1205d1_275674cuda3std3__45__cpo4cendE:
	.zero		1
	.type		_ZN40_INTERNAL_da662d07_4_k_cu_2a1205d1_275674cuda3std6ranges3__45__cpo4swapE,@object
	.size		_ZN40_INTERNAL_da662d07_4_k_cu_2a1205d1_275674cuda3std6ranges3__45__cpo4swapE,(.L_8 - _ZN40_INTERNAL_da662d07_4_k_cu_2a1205d1_275674cuda3std6ranges3__45__cpo4swapE)
_ZN40_INTERNAL_da662d07_4_k_cu_2a1205d1_275674cuda3std6ranges3__45__cpo4swapE:
	.zero		1
.L_8:


//--------------------- .nv.constant0._ZN7cutlass13device_kernelINS_4gemm6kernel13GemmUniversalIN4cute5tupleIJiiiiEEENS1_10collective13CollectiveMmaINS1_34MainloopSm90TmaGmmaWarpSpecializedILi18ENS5_IJNS4_1CILi2EEENSA_ILi4EEENSA_ILi1EEEEEENS1_35KernelTmaWarpSpecializedCooperativeEEENS5_IJNSA_ILi128EEENSA_ILi64EEENSA_ILi32EEEEEENS_6half_tENS5_IJlSD_lEEESL_SM_NS4_8TiledMMAINS4_8MMA_AtomIJNS4_4SM904GMMA25MMA_64x64x16_F32F16F16_SSILNSQ_5MajorE0ELSS_0ELNSQ_7ScaleInE1ELST_1EEEEEENS4_6LayoutINS5_IJSB_SD_SD_EEENS5_IJSD_NSA_ILi0EEESY_EEEEENS5_IJNS4_10UnderscoreES11_S11_EEEEENS4_23SM90_TMA_LOAD_MULTICASTENS4_14ComposedLayoutINS4_7SwizzleILi2ELi4ELi3EEENS4_18smem_ptr_flag_bitsILi16EEENSW_INS5_IJNSA_ILi8EEESJ_EEENS5_IJSJ_SD_EEEEEEEvNS4_8identityES14_S1E_vS1F_EENS_8epilogue10collective6detail29Sm90TmaWarpSpecializedAdapterINS1I_15DefaultEpilogueISL_SM_SM_NS1H_6thread17LinearCombinationISL_Li1EffLNS1M_9ScaleType4KindE0ELNS_15FloatRoundStyleE2ESL_EENS1_15EpilogueDefaultEEEEEvvEEEEvNT_6ParamsE --------------------------
	.section	.nv.constant0._ZN7cutlass13device_kernelINS_4gemm6kernel13GemmUniversalIN4cute5tupleIJiiiiEEENS1_10collective13CollectiveMmaINS1_34MainloopSm90TmaGmmaWarpSpecializedILi18ENS5_IJNS4_1CILi2EEENSA_ILi4EEENSA_ILi1EEEEEENS1_35KernelTmaWarpSpecializedCooperativeEEENS5_IJNSA_ILi128EEENSA_ILi64EEENSA_ILi32EEEEEENS_6half_tENS5_IJlSD_lEEESL_SM_NS4_8TiledMMAINS4_8MMA_AtomIJNS4_4SM904GMMA25MMA_64x64x16_F32F16F16_SSILNSQ_5MajorE0ELSS_0ELNSQ_7ScaleInE1ELST_1EEEEEENS4_6LayoutINS5_IJSB_SD_SD_EEENS5_IJSD_NSA_ILi0EEESY_EEEEENS5_IJNS4_10UnderscoreES11_S11_EEEEENS4_23SM90_TMA_LOAD_MULTICASTENS4_14ComposedLayoutINS4_7SwizzleILi2ELi4ELi3EEENS4_18smem_ptr_flag_bitsILi16EEENSW_INS5_IJNSA_ILi8EEESJ_EEENS5_IJSJ_SD_EEEEEEEvNS4_8identityES14_S1E_vS1F_EENS_8epilogue10collective6detail29Sm90TmaWarpSpecializedAdapterINS1I_15DefaultEpilogueISL_SM_SM_NS1H_6thread17LinearCombinationISL_Li1EffLNS1M_9ScaleType4KindE0ELNS_15FloatRoundStyleE2ESL_EENS1_15EpilogueDefaultEEEEEvvEEEEvNT_6ParamsE,"a",@progbits
	.sectionflags	@""
	.align	4
.nv.constant0._ZN7cutlass13device_kernelINS_4gemm6kernel13GemmUniversalIN4cute5tupleIJiiiiEEENS1_10collective13CollectiveMmaINS1_34MainloopSm90TmaGmmaWarpSpecializedILi18ENS5_IJNS4_1CILi2EEENSA_ILi4EEENSA_ILi1EEEEEENS1_35KernelTmaWarpSpecializedCooperativeEEENS5_IJNSA_ILi128EEENSA_ILi64EEENSA_ILi32EEEEEENS_6half_tENS5_IJlSD_lEEESL_SM_NS4_8TiledMMAINS4_8MMA_AtomIJNS4_4SM904GMMA25MMA_64x64x16_F32F16F16_SSILNSQ_5MajorE0ELSS_0ELNSQ_7ScaleInE1ELST_1EEEEEENS4_6LayoutINS5_IJSB_SD_SD_EEENS5_IJSD_NSA_ILi0EEESY_EEEEENS5_IJNS4_10UnderscoreES11_S11_EEEEENS4_23SM90_TMA_LOAD_MULTICASTENS4_14ComposedLayoutINS4_7SwizzleILi2ELi4ELi3EEENS4_18smem_ptr_flag_bitsILi16EEENSW_INS5_IJNSA_ILi8EEESJ_EEENS5_IJSJ_SD_EEEEEEEvNS4_8identityES14_S1E_vS1F_EENS_8epilogue10collective6detail29Sm90TmaWarpSpecializedAdapterINS1I_15DefaultEpilogueISL_SM_SM_NS1H_6thread17LinearCombinationISL_Li1EffLNS1M_9ScaleType4KindE0ELNS_15FloatRoundStyleE2ESL_EENS1_15EpilogueDefaultEEEEEvvEEEEvNT_6ParamsE:
	.zero		1664


//--------------------- SYMBOLS --------------------------

	.type		.nv.reservedSmem.offset0,@object
	.size		.nv.reservedSmem.offset0,0x4
	.type		__assertfail,@function
